//
// Generated by NVIDIA NVVM Compiler
//
// Compiler Build ID: CL-36424714
// Cuda compilation tools, release 13.0, V13.0.88
// Based on NVVM 20.0.0
//

.version 9.0
.target sm_100
.address_size 64

	// .globl	_Z6resultP3ROBii
.extern .func  (.param .b32 func_retval0) vprintf
(
	.param .b64 vprintf_param_0,
	.param .b64 vprintf_param_1
)
;
.global .align 1 .b8 $str$2[65] = {126, 126, 126, 126, 126, 126, 126, 126, 126, 73, 110, 115, 116, 114, 117, 99, 116, 105, 111, 110, 115, 58, 32, 37, 100, 44, 32, 66, 97, 116, 99, 104, 58, 32, 37, 100, 44, 32, 80, 114, 101, 100, 105, 99, 116, 105, 111, 110, 58, 32, 37, 108, 117, 32, 126, 126, 126, 126, 126, 126, 126, 126, 126, 10};

.visible .entry _Z6resultP3ROBii(
	.param .u64 .ptr .align 1 _Z6resultP3ROBii_param_0,
	.param .u32 _Z6resultP3ROBii_param_1,
	.param .u32 _Z6resultP3ROBii_param_2
)
{
	.local .align 16 .b8 	__local_depot0[16];
	.reg .b64 	%SP;
	.reg .b64 	%SPL;
	.reg .pred 	%p<10>;
	.reg .b32 	%r<26>;
	.reg .b64 	%rd<103>;

	mov.u64 	%SPL, __local_depot0;
	cvta.local.u64 	%SP, %SPL;
	ld.param.u64 	%rd22, [_Z6resultP3ROBii_param_0];
	ld.param.u32 	%r16, [_Z6resultP3ROBii_param_1];
	ld.param.u32 	%r17, [_Z6resultP3ROBii_param_2];
	cvta.to.global.u64 	%rd1, %rd22;
	setp.lt.s32 	%p1, %r16, 1;
	mov.b64 	%rd102, 0;
	@%p1 bra 	$L__BB0_13;
	and.b32  	%r1, %r16, 15;
	setp.lt.u32 	%p2, %r16, 16;
	mov.b64 	%rd102, 0;
	mov.b32 	%r23, 0;
	@%p2 bra 	$L__BB0_4;
	and.b32  	%r23, %r16, 2147483632;
	neg.s32 	%r21, %r23;
	add.s64 	%rd92, %rd1, 284528;
	mov.b64 	%rd102, 0;
$L__BB0_3:
	.pragma "nounroll";
	ld.global.u64 	%rd26, [%rd92+-252928];
	add.s64 	%rd27, %rd26, %rd102;
	ld.global.u64 	%rd28, [%rd92+-221312];
	add.s64 	%rd29, %rd28, %rd27;
	ld.global.u64 	%rd30, [%rd92+-189696];
	add.s64 	%rd31, %rd30, %rd29;
	ld.global.u64 	%rd32, [%rd92+-158080];
	add.s64 	%rd33, %rd32, %rd31;
	ld.global.u64 	%rd34, [%rd92+-126464];
	add.s64 	%rd35, %rd34, %rd33;
	ld.global.u64 	%rd36, [%rd92+-94848];
	add.s64 	%rd37, %rd36, %rd35;
	ld.global.u64 	%rd38, [%rd92+-63232];
	add.s64 	%rd39, %rd38, %rd37;
	ld.global.u64 	%rd40, [%rd92+-31616];
	add.s64 	%rd41, %rd40, %rd39;
	ld.global.u64 	%rd42, [%rd92];
	add.s64 	%rd43, %rd42, %rd41;
	ld.global.u64 	%rd44, [%rd92+31616];
	add.s64 	%rd45, %rd44, %rd43;
	ld.global.u64 	%rd46, [%rd92+63232];
	add.s64 	%rd47, %rd46, %rd45;
	ld.global.u64 	%rd48, [%rd92+94848];
	add.s64 	%rd49, %rd48, %rd47;
	ld.global.u64 	%rd50, [%rd92+126464];
	add.s64 	%rd51, %rd50, %rd49;
	ld.global.u64 	%rd52, [%rd92+158080];
	add.s64 	%rd53, %rd52, %rd51;
	ld.global.u64 	%rd54, [%rd92+189696];
	add.s64 	%rd55, %rd54, %rd53;
	ld.global.u64 	%rd56, [%rd92+221312];
	add.s64 	%rd102, %rd56, %rd55;
	add.s32 	%r21, %r21, 16;
	add.s64 	%rd92, %rd92, 505856;
	setp.ne.s32 	%p3, %r21, 0;
	@%p3 bra 	$L__BB0_3;
$L__BB0_4:
	setp.eq.s32 	%p4, %r1, 0;
	@%p4 bra 	$L__BB0_13;
	and.b32  	%r7, %r16, 7;
	setp.lt.u32 	%p5, %r1, 8;
	@%p5 bra 	$L__BB0_7;
	mul.wide.u32 	%rd58, %r23, 31616;
	add.s64 	%rd59, %rd1, %rd58;
	ld.global.u64 	%rd60, [%rd59+31600];
	add.s64 	%rd61, %rd60, %rd102;
	ld.global.u64 	%rd62, [%rd59+63216];
	add.s64 	%rd63, %rd62, %rd61;
	ld.global.u64 	%rd64, [%rd59+94832];
	add.s64 	%rd65, %rd64, %rd63;
	ld.global.u64 	%rd66, [%rd59+126448];
	add.s64 	%rd67, %rd66, %rd65;
	ld.global.u64 	%rd68, [%rd59+158064];
	add.s64 	%rd69, %rd68, %rd67;
	ld.global.u64 	%rd70, [%rd59+189680];
	add.s64 	%rd71, %rd70, %rd69;
	ld.global.u64 	%rd72, [%rd59+221296];
	add.s64 	%rd73, %rd72, %rd71;
	ld.global.u64 	%rd74, [%rd59+252912];
	add.s64 	%rd102, %rd74, %rd73;
	add.s32 	%r23, %r23, 8;
$L__BB0_7:
	setp.eq.s32 	%p6, %r7, 0;
	@%p6 bra 	$L__BB0_13;
	and.b32  	%r10, %r16, 3;
	setp.lt.u32 	%p7, %r7, 4;
	@%p7 bra 	$L__BB0_10;
	mul.wide.u32 	%rd76, %r23, 31616;
	add.s64 	%rd77, %rd1, %rd76;
	ld.global.u64 	%rd78, [%rd77+31600];
	add.s64 	%rd79, %rd78, %rd102;
	ld.global.u64 	%rd80, [%rd77+63216];
	add.s64 	%rd81, %rd80, %rd79;
	ld.global.u64 	%rd82, [%rd77+94832];
	add.s64 	%rd83, %rd82, %rd81;
	ld.global.u64 	%rd84, [%rd77+126448];
	add.s64 	%rd102, %rd84, %rd83;
	add.s32 	%r23, %r23, 4;
$L__BB0_10:
	setp.eq.s32 	%p8, %r10, 0;
	@%p8 bra 	$L__BB0_13;
	mul.wide.u32 	%rd85, %r23, 31616;
	add.s64 	%rd86, %rd85, %rd1;
	add.s64 	%rd100, %rd86, 31600;
	neg.s32 	%r25, %r10;
$L__BB0_12:
	.pragma "nounroll";
	ld.global.u64 	%rd87, [%rd100];
	add.s64 	%rd102, %rd87, %rd102;
	add.s64 	%rd100, %rd100, 31616;
	add.s32 	%r25, %r25, 1;
	setp.ne.s32 	%p9, %r25, 0;
	@%p9 bra 	$L__BB0_12;
$L__BB0_13:
	add.u64 	%rd88, %SP, 0;
	add.u64 	%rd89, %SPL, 0;
	st.local.v2.u32 	[%rd89], {%r17, %r16};
	st.local.u64 	[%rd89+8], %rd102;
	mov.u64 	%rd90, $str$2;
	cvta.global.u64 	%rd91, %rd90;
	{ // callseq 0, 0
	.param .b64 param0;
	st.param.b64 	[param0], %rd91;
	.param .b64 param1;
	st.param.b64 	[param1], %rd88;
	.param .b32 retval0;
	call.uni (retval0), 
	vprintf, 
	(
	param0, 
	param1
	);
	ld.param.b32 	%r19, [retval0];
	} // callseq 0
	ret;

}
	// .globl	_Z6updateP3ROBP2SQPfPii
.visible .entry _Z6updateP3ROBP2SQPfPii(
	.param .u64 .ptr .align 1 _Z6updateP3ROBP2SQPfPii_param_0,
	.param .u64 .ptr .align 1 _Z6updateP3ROBP2SQPfPii_param_1,
	.param .u64 .ptr .align 1 _Z6updateP3ROBP2SQPfPii_param_2,
	.param .u64 .ptr .align 1 _Z6updateP3ROBP2SQPfPii_param_3,
	.param .u32 _Z6updateP3ROBP2SQPfPii_param_4
)
{
	.reg .pred 	%p<43>;
	.reg .b32 	%r<62>;
	.reg .b32 	%f<75>;
	.reg .b64 	%rd<33>;

	ld.param.u64 	%rd8, [_Z6updateP3ROBP2SQPfPii_param_0];
	ld.param.u64 	%rd9, [_Z6updateP3ROBP2SQPfPii_param_2];
	ld.param.u64 	%rd10, [_Z6updateP3ROBP2SQPfPii_param_3];
	ld.param.u32 	%r12, [_Z6updateP3ROBP2SQPfPii_param_4];
	cvta.to.global.u64 	%rd1, %rd10;
	mov.u32 	%r13, %ctaid.x;
	mov.u32 	%r1, %ntid.x;
	mov.u32 	%r14, %tid.x;
	mad.lo.s32 	%r60, %r13, %r1, %r14;
	setp.ge.s32 	%p3, %r60, %r12;
	@%p3 bra 	$L__BB1_11;
	mov.u32 	%r15, %nctaid.x;
	mul.lo.s32 	%r3, %r15, %r1;
	cvta.to.global.u64 	%rd2, %rd8;
	cvta.to.global.u64 	%rd3, %rd9;
$L__BB1_2:
	mul.lo.s32 	%r17, %r60, 22;
	mul.wide.s32 	%rd11, %r60, 31616;
	add.s64 	%rd4, %rd2, %rd11;
	ld.global.u32 	%r5, [%rd4+31588];
	mul.wide.s32 	%rd12, %r17, 4;
	add.s64 	%rd5, %rd3, %rd12;
	ld.global.f32 	%f1, [%rd5+12];
	ld.global.f32 	%f2, [%rd5+16];
	setp.lt.f32 	%p4, %f1, %f2;
	selp.f32 	%f3, %f2, %f1, %p4;
	selp.u32 	%r18, 1, 0, %p4;
	ld.global.f32 	%f4, [%rd5+20];
	setp.lt.f32 	%p5, %f3, %f4;
	selp.f32 	%f5, %f4, %f3, %p5;
	selp.b32 	%r19, 2, %r18, %p5;
	ld.global.f32 	%f6, [%rd5+24];
	setp.lt.f32 	%p6, %f5, %f6;
	selp.f32 	%f7, %f6, %f5, %p6;
	selp.b32 	%r20, 3, %r19, %p6;
	ld.global.f32 	%f8, [%rd5+28];
	setp.lt.f32 	%p7, %f7, %f8;
	selp.f32 	%f9, %f8, %f7, %p7;
	selp.b32 	%r21, 4, %r20, %p7;
	ld.global.f32 	%f10, [%rd5+32];
	setp.lt.f32 	%p8, %f9, %f10;
	selp.f32 	%f11, %f10, %f9, %p8;
	selp.b32 	%r22, 5, %r21, %p8;
	ld.global.f32 	%f12, [%rd5+36];
	setp.lt.f32 	%p9, %f11, %f12;
	selp.f32 	%f13, %f12, %f11, %p9;
	selp.b32 	%r23, 6, %r22, %p9;
	ld.global.f32 	%f14, [%rd5+40];
	setp.lt.f32 	%p10, %f13, %f14;
	selp.f32 	%f15, %f14, %f13, %p10;
	selp.b32 	%r24, 7, %r23, %p10;
	ld.global.f32 	%f16, [%rd5+44];
	setp.lt.f32 	%p11, %f15, %f16;
	selp.f32 	%f17, %f16, %f15, %p11;
	selp.b32 	%r25, 8, %r24, %p11;
	ld.global.f32 	%f18, [%rd5+48];
	setp.lt.f32 	%p12, %f17, %f18;
	selp.b32 	%r26, 9, %r25, %p12;
	ld.global.f32 	%f19, [%rd5+52];
	ld.global.f32 	%f20, [%rd5+56];
	setp.lt.f32 	%p13, %f19, %f20;
	selp.f32 	%f21, %f20, %f19, %p13;
	selp.u32 	%r27, 1, 0, %p13;
	ld.global.f32 	%f22, [%rd5+60];
	setp.lt.f32 	%p14, %f21, %f22;
	selp.f32 	%f23, %f22, %f21, %p14;
	selp.b32 	%r28, 2, %r27, %p14;
	ld.global.f32 	%f24, [%rd5+64];
	setp.lt.f32 	%p15, %f23, %f24;
	selp.f32 	%f25, %f24, %f23, %p15;
	selp.b32 	%r29, 3, %r28, %p15;
	ld.global.f32 	%f26, [%rd5+68];
	setp.lt.f32 	%p16, %f25, %f26;
	selp.f32 	%f27, %f26, %f25, %p16;
	selp.b32 	%r30, 4, %r29, %p16;
	ld.global.f32 	%f28, [%rd5+72];
	setp.lt.f32 	%p17, %f27, %f28;
	selp.f32 	%f29, %f28, %f27, %p17;
	selp.b32 	%r31, 5, %r30, %p17;
	ld.global.f32 	%f30, [%rd5+76];
	setp.lt.f32 	%p18, %f29, %f30;
	selp.f32 	%f31, %f30, %f29, %p18;
	selp.b32 	%r32, 6, %r31, %p18;
	ld.global.f32 	%f32, [%rd5+80];
	setp.lt.f32 	%p19, %f31, %f32;
	selp.f32 	%f33, %f32, %f31, %p19;
	selp.b32 	%r33, 7, %r32, %p19;
	ld.global.f32 	%f34, [%rd5+84];
	setp.lt.f32 	%p20, %f33, %f34;
	selp.f32 	%f35, %f34, %f33, %p20;
	selp.b32 	%r34, 8, %r33, %p20;
	ld.global.f32 	%f36, [%rd5+88];
	setp.lt.f32 	%p21, %f35, %f36;
	selp.b32 	%r35, 9, %r34, %p21;
	ld.global.f32 	%f37, [%rd5+92];
	ld.global.f32 	%f38, [%rd5+96];
	setp.lt.f32 	%p22, %f37, %f38;
	selp.f32 	%f39, %f38, %f37, %p22;
	selp.u32 	%r36, 1, 0, %p22;
	ld.global.f32 	%f40, [%rd5+100];
	setp.lt.f32 	%p23, %f39, %f40;
	selp.f32 	%f41, %f40, %f39, %p23;
	selp.b32 	%r37, 2, %r36, %p23;
	ld.global.f32 	%f42, [%rd5+104];
	setp.lt.f32 	%p24, %f41, %f42;
	selp.f32 	%f43, %f42, %f41, %p24;
	selp.b32 	%r38, 3, %r37, %p24;
	ld.global.f32 	%f44, [%rd5+108];
	setp.lt.f32 	%p25, %f43, %f44;
	selp.f32 	%f45, %f44, %f43, %p25;
	selp.b32 	%r39, 4, %r38, %p25;
	ld.global.f32 	%f46, [%rd5+112];
	setp.lt.f32 	%p26, %f45, %f46;
	selp.f32 	%f47, %f46, %f45, %p26;
	selp.b32 	%r40, 5, %r39, %p26;
	ld.global.f32 	%f48, [%rd5+116];
	setp.lt.f32 	%p27, %f47, %f48;
	selp.f32 	%f49, %f48, %f47, %p27;
	selp.b32 	%r41, 6, %r40, %p27;
	ld.global.f32 	%f50, [%rd5+120];
	setp.lt.f32 	%p28, %f49, %f50;
	selp.f32 	%f51, %f50, %f49, %p28;
	selp.b32 	%r42, 7, %r41, %p28;
	ld.global.f32 	%f52, [%rd5+124];
	setp.lt.f32 	%p29, %f51, %f52;
	selp.f32 	%f53, %f52, %f51, %p29;
	selp.b32 	%r43, 8, %r42, %p29;
	ld.global.f32 	%f54, [%rd5+128];
	setp.lt.f32 	%p30, %f53, %f54;
	selp.b32 	%r6, 9, %r43, %p30;
	ld.global.f32 	%f55, [%rd5];
	ld.global.f32 	%f56, [%rd5+4];
	mov.f32 	%f57, 0f3F000000;
	copysign.f32 	%f58, %f55, %f57;
	add.rz.f32 	%f59, %f55, %f58;
	cvt.rzi.f32.f32 	%f60, %f59;
	cvt.rzi.s32.f32 	%r44, %f60;
	copysign.f32 	%f61, %f56, %f57;
	add.rz.f32 	%f62, %f56, %f61;
	cvt.rzi.f32.f32 	%f63, %f62;
	cvt.rzi.s32.f32 	%r45, %f63;
	setp.lt.u32 	%p31, %r26, 9;
	selp.b32 	%r7, %r26, %r44, %p31;
	setp.lt.u32 	%p32, %r35, 9;
	add.s32 	%r46, %r35, 6;
	selp.b32 	%r8, %r46, %r45, %p32;
	setp.eq.s32 	%p33, %r6, 0;
	mov.b32 	%r61, 0;
	@%p33 bra 	$L__BB1_4;
	ld.global.f32 	%f64, [%rd5+8];
	mov.f32 	%f65, 0f3F000000;
	copysign.f32 	%f66, %f64, %f65;
	add.rz.f32 	%f67, %f64, %f66;
	cvt.rzi.f32.f32 	%f68, %f67;
	cvt.rzi.s32.f32 	%r47, %f68;
	setp.lt.u32 	%p34, %r6, 9;
	add.s32 	%r48, %r6, 9;
	selp.b32 	%r61, %r48, %r47, %p34;
$L__BB1_4:
	add.s32 	%r49, %r5, -1;
	setp.eq.s32 	%p36, %r5, 0;
	selp.b32 	%r50, 93, %r49, %p36;
	mul.wide.s32 	%rd13, %r50, 336;
	add.s64 	%rd6, %rd4, %rd13;
	ld.global.f32 	%f69, [%rd6+16];
	setp.neu.f32 	%p37, %f69, 0f00000000;
	mov.pred 	%p42, 0;
	@%p37 bra 	$L__BB1_7;
	ld.global.f32 	%f70, [%rd6+52];
	setp.neu.f32 	%p39, %f70, 0f00000000;
	@%p39 bra 	$L__BB1_7;
	ld.global.f32 	%f71, [%rd6+56];
	setp.eq.f32 	%p42, %f71, 0f00000000;
$L__BB1_7:
	max.s32 	%r51, %r7, 0;
	max.s32 	%r52, %r8, 6;
	max.s32 	%r53, %r61, 10;
	selp.b32 	%r54, 0, %r53, %p42;
	neg.s32 	%r55, %r51;
	cvt.rn.f32.s32 	%f72, %r55;
	cvt.rn.f32.u32 	%f73, %r52;
	st.global.v2.f32 	[%rd6], {%f72, %f73};
	cvt.rn.f32.u32 	%f74, %r54;
	st.global.f32 	[%rd6+8], %f74;
	ld.global.u64 	%rd14, [%rd4+31600];
	cvt.u64.u32 	%rd7, %r51;
	add.s32 	%r56, %r54, %r51;
	cvt.u64.u32 	%rd15, %r56;
	add.s64 	%rd16, %rd14, %rd15;
	st.global.u64 	[%rd6+216], %rd16;
	cvt.u64.u32 	%rd17, %r52;
	add.s64 	%rd18, %rd7, %rd17;
	add.s64 	%rd19, %rd18, %rd14;
	add.s64 	%rd20, %rd19, 1;
	st.global.u64 	[%rd6+208], %rd20;
	st.global.u64 	[%rd4+31608], %rd14;
	setp.lt.s32 	%p40, %r7, 1;
	@%p40 bra 	$L__BB1_9;
	mul.wide.s32 	%rd21, %r60, 4;
	add.s64 	%rd22, %rd1, %rd21;
	mov.b32 	%r57, 1;
	st.global.u32 	[%rd22], %r57;
	ld.global.u64 	%rd23, [%rd4+31600];
	add.s64 	%rd24, %rd23, %rd7;
	ld.global.u32 	%r58, [%rd4+31584];
	mul.wide.s32 	%rd25, %r58, 336;
	add.s64 	%rd26, %rd4, %rd25;
	ld.global.u64 	%rd27, [%rd26+208];
	add.s64 	%rd28, %rd23, 1;
	max.u64 	%rd29, %rd27, %rd28;
	min.u64 	%rd30, %rd29, %rd24;
	st.global.u64 	[%rd4+31600], %rd30;
	bra.uni 	$L__BB1_10;
$L__BB1_9:
	mul.wide.s32 	%rd31, %r60, 4;
	add.s64 	%rd32, %rd1, %rd31;
	mov.b32 	%r59, 0;
	st.global.u32 	[%rd32], %r59;
$L__BB1_10:
	add.s32 	%r60, %r60, %r3;
	setp.lt.s32 	%p41, %r60, %r12;
	@%p41 bra 	$L__BB1_2;
$L__BB1_11:
	ret;

}


// ===== COMPILED SASS (sm_100) =====

	.target	sm_100

	.elftype	@"ET_EXEC"


//--------------------- .note.nv.tkinfo           --------------------------
	.section	.note.nv.tkinfo,"",@"SHT_NOTE"
	.sectionflags	@"SHF_NOTE_NV_TKINFO"
	.tkinfo
        /*0018*/ 	.word	0x00000002
        /*0030*/ 	.string	""
        /*0030*/ 	.string	"ptxas"
        /*0030*/ 	.string	"Cuda compilation tools, release 13.0, V13.0.88"
        /*0030*/ 	.string	"Build cuda_13.0.r13.0/compiler.36424714_0"
        /*0030*/ 	.string	"-arch sm_100 -m 64 "



//--------------------- .note.nv.cuinfo           --------------------------
	.section	.note.nv.cuinfo,"",@"SHT_NOTE"
	.sectionflags	@"SHF_NOTE_NV_CUINFO"
        /*0018*/ 	.short	0x0002
        /*001a*/ 	.short	0x0064
        /*001c*/ 	.short	0x0082
	.zero		2


//--------------------- .nv.info                  --------------------------
	.section	.nv.info,"",@"SHT_CUDA_INFO"
	.align	4


	//----- nvinfo : EIATTR_REGCOUNT
	.align		4
        /*0000*/ 	.byte	0x04, 0x2f
        /*0002*/ 	.short	(.L_2 - .L_1)
	.align		4
.L_1:
        /*0004*/ 	.word	index@(_Z6resultP3ROBii)
        /*0008*/ 	.word	0x0000001e


	//----- nvinfo : EIATTR_FRAME_SIZE
	.align		4
.L_2:
        /*000c*/ 	.byte	0x04, 0x11
        /*000e*/ 	.short	(.L_4 - .L_3)
	.align		4
.L_3:
        /*0010*/ 	.word	index@(_Z6resultP3ROBii)
        /*0014*/ 	.word	0x00000010


	//----- nvinfo : EIATTR_REGCOUNT
	.align		4
.L_4:
        /*0018*/ 	.byte	0x04, 0x2f
        /*001a*/ 	.short	(.L_6 - .L_5)
	.align		4
.L_5:
        /*001c*/ 	.word	index@(_Z6updateP3ROBP2SQPfPii)
        /*0020*/ 	.word	0x00000020


	//----- nvinfo : EIATTR_FRAME_SIZE
	.align		4
.L_6:
        /*0024*/ 	.byte	0x04, 0x11
        /*0026*/ 	.short	(.L_8 - .L_7)
	.align		4
.L_7:
        /*0028*/ 	.word	index@(_Z6updateP3ROBP2SQPfPii)
        /*002c*/ 	.word	0x00000000


	//----- nvinfo : EIATTR_MIN_STACK_SIZE
	.align		4
.L_8:
        /*0030*/ 	.byte	0x04, 0x12
        /*0032*/ 	.short	(.L_10 - .L_9)
	.align		4
.L_9:
        /*0034*/ 	.word	index@(_Z6updateP3ROBP2SQPfPii)
        /*0038*/ 	.word	0x00000000


	//----- nvinfo : EIATTR_MIN_STACK_SIZE
	.align		4
.L_10:
        /*003c*/ 	.byte	0x04, 0x12
        /*003e*/ 	.short	(.L_12 - .L_11)
	.align		4
.L_11:
        /*0040*/ 	.word	index@(_Z6resultP3ROBii)
        /*0044*/ 	.word	0x00000010
.L_12:


//--------------------- .nv.compat                --------------------------
	.section	.nv.compat,"",@"SHT_CUDA_COMPAT_INFO"
	.align	4
        /*0000*/ 	.byte	0x02, 0x09, 0x00, 0x00, 0x02, 0x02, 0x01, 0x00, 0x02, 0x05, 0x05, 0x00, 0x03, 0x07, 0x01, 0x01
        /*0010*/ 	.byte	0x02, 0x03, 0x00, 0x00, 0x02, 0x06, 0x01, 0x00, 0x04, 0x0b, 0x08, 0x00, 0x09, 0x00, 0x00, 0x00
        /*0020*/ 	.byte	0x00, 0x00, 0x00, 0x00


//--------------------- .nv.info._Z6updateP3ROBP2SQPfPii --------------------------
	.section	.nv.info._Z6updateP3ROBP2SQPfPii,"",@"SHT_CUDA_INFO"
	.sectionflags	@""
	.align	4


	//----- nvinfo : EIATTR_CUDA_API_VERSION
	.align		4
        /*0000*/ 	.byte	0x04, 0x37
        /*0002*/ 	.short	(.L_14 - .L_13)
.L_13:
        /*0004*/ 	.word	0x00000082


	//----- nvinfo : EIATTR_KPARAM_INFO
	.align		4
.L_14:
        /*0008*/ 	.byte	0x04, 0x17
        /*000a*/ 	.short	(.L_16 - .L_15)
.L_15:
        /*000c*/ 	.word	0x00000000
        /*0010*/ 	.short	0x0004
        /*0012*/ 	.short	0x0020
        /*0014*/ 	.byte	0x00, 0xf0, 0x11, 0x00


	//----- nvinfo : EIATTR_KPARAM_INFO
	.align		4
.L_16:
        /*0018*/ 	.byte	0x04, 0x17
        /*001a*/ 	.short	(.L_18 - .L_17)
.L_17:
        /*001c*/ 	.word	0x00000000
        /*0020*/ 	.short	0x0003
        /*0022*/ 	.short	0x0018
        /*0024*/ 	.byte	0x00, 0xf5, 0x21, 0x00


	//----- nvinfo : EIATTR_KPARAM_INFO
	.align		4
.L_18:
        /*0028*/ 	.byte	0x04, 0x17
        /*002a*/ 	.short	(.L_20 - .L_19)
.L_19:
        /*002c*/ 	.word	0x00000000
        /*0030*/ 	.short	0x0002
        /*0032*/ 	.short	0x0010
        /*0034*/ 	.byte	0x00, 0xf5, 0x21, 0x00


	//----- nvinfo : EIATTR_KPARAM_INFO
	.align		4
.L_20:
        /*0038*/ 	.byte	0x04, 0x17
        /*003a*/ 	.short	(.L_22 - .L_21)
.L_21:
        /*003c*/ 	.word	0x00000000
        /*0040*/ 	.short	0x0001
        /*0042*/ 	.short	0x0008
        /*0044*/ 	.byte	0x00, 0xf5, 0x21, 0x00


	//----- nvinfo : EIATTR_KPARAM_INFO
	.align		4
.L_22:
        /*0048*/ 	.byte	0x04, 0x17
        /*004a*/ 	.short	(.L_24 - .L_23)
.L_23:
        /*004c*/ 	.word	0x00000000
        /*0050*/ 	.short	0x0000
        /*0052*/ 	.short	0x0000
        /*0054*/ 	.byte	0x00, 0xf5, 0x21, 0x00


	//----- nvinfo : EIATTR_SPARSE_MMA_MASK
	.align		4
.L_24:
        /*0058*/ 	.byte	0x03, 0x50
        /*005a*/ 	.short	0x0000


	//----- nvinfo : EIATTR_MAXREG_COUNT
	.align		4
        /*005c*/ 	.byte	0x03, 0x1b
        /*005e*/ 	.short	0x00ff


	//----- nvinfo : EIATTR_MERCURY_ISA_VERSION
	.align		4
        /*0060*/ 	.byte	0x03, 0x5f
        /*0062*/ 	.short	0x0101


	//----- nvinfo : EIATTR_VRC_CTA_INIT_COUNT
	.align		4
        /*0064*/ 	.byte	0x02, 0x4a
	.zero		1
	.zero		1


	//----- nvinfo : EIATTR_EXIT_INSTR_OFFSETS
	.align		4
        /*0068*/ 	.byte	0x04, 0x1c
        /*006a*/ 	.short	(.L_26 - .L_25)


	//   ....[0]....
.L_25:
        /*006c*/ 	.word	0x00000070


	//   ....[1]....
        /*0070*/ 	.word	0x00000d50


	//----- nvinfo : EIATTR_CRS_STACK_SIZE
	.align		4
.L_26:
        /*0074*/ 	.byte	0x04, 0x1e
        /*0076*/ 	.short	(.L_28 - .L_27)
.L_27:
        /*0078*/ 	.word	0x00000000


	//----- nvinfo : EIATTR_CBANK_PARAM_SIZE
	.align		4
.L_28:
        /*007c*/ 	.byte	0x03, 0x19
        /*007e*/ 	.short	0x0024


	//----- nvinfo : EIATTR_PARAM_CBANK
	.align		4
        /*0080*/ 	.byte	0x04, 0x0a
        /*0082*/ 	.short	(.L_30 - .L_29)
	.align		4
.L_29:
        /*0084*/ 	.word	index@(.nv.constant0._Z6updateP3ROBP2SQPfPii)
        /*0088*/ 	.short	0x0380
        /*008a*/ 	.short	0x0024


	//----- nvinfo : EIATTR_SW_WAR
	.align		4
.L_30:
        /*008c*/ 	.byte	0x04, 0x36
        /*008e*/ 	.short	(.L_32 - .L_31)
.L_31:
        /*0090*/ 	.word	0x00000008
.L_32:


//--------------------- .nv.info._Z6resultP3ROBii --------------------------
	.section	.nv.info._Z6resultP3ROBii,"",@"SHT_CUDA_INFO"
	.sectionflags	@""
	.align	4


	//----- nvinfo : EIATTR_CUDA_API_VERSION
	.align		4
        /*0000*/ 	.byte	0x04, 0x37
        /*0002*/ 	.short	(.L_34 - .L_33)
.L_33:
        /*0004*/ 	.word	0x00000082


	//----- nvinfo : EIATTR_KPARAM_INFO
	.align		4
.L_34:
        /*0008*/ 	.byte	0x04, 0x17
        /*000a*/ 	.short	(.L_36 - .L_35)
.L_35:
        /*000c*/ 	.word	0x00000000
        /*0010*/ 	.short	0x0002
        /*0012*/ 	.short	0x000c
        /*0014*/ 	.byte	0x00, 0xf0, 0x11, 0x00


	//----- nvinfo : EIATTR_KPARAM_INFO
	.align		4
.L_36:
        /*0018*/ 	.byte	0x04, 0x17
        /*001a*/ 	.short	(.L_38 - .L_37)
.L_37:
        /*001c*/ 	.word	0x00000000
        /*0020*/ 	.short	0x0001
        /*0022*/ 	.short	0x0008
        /*0024*/ 	.byte	0x00, 0xf0, 0x11, 0x00


	//----- nvinfo : EIATTR_KPARAM_INFO
	.align		4
.L_38:
        /*0028*/ 	.byte	0x04, 0x17
        /*002a*/ 	.short	(.L_40 - .L_39)
.L_39:
        /*002c*/ 	.word	0x00000000
        /*0030*/ 	.short	0x0000
        /*0032*/ 	.short	0x0000
        /*0034*/ 	.byte	0x00, 0xf5, 0x21, 0x00


	//----- nvinfo : EIATTR_SPARSE_MMA_MASK
	.align		4
.L_40:
        /*0038*/ 	.byte	0x03, 0x50
        /*003a*/ 	.short	0x0000


	//----- nvinfo : EIATTR_MAXREG_COUNT
	.align		4
        /*003c*/ 	.byte	0x03, 0x1b
        /*003e*/ 	.short	0x00ff


	//----- nvinfo : EIATTR_EXTERNS
	.align		4
        /*0040*/ 	.byte	0x04, 0x0f
        /*0042*/ 	.short	(.L_42 - .L_41)


	//   ....[0]....
	.align		4
.L_41:
        /*0044*/ 	.word	index@(vprintf)


	//----- nvinfo : EIATTR_MERCURY_ISA_VERSION
	.align		4
.L_42:
        /*0048*/ 	.byte	0x03, 0x5f
        /*004a*/ 	.short	0x0101


	//----- nvinfo : EIATTR_VRC_CTA_INIT_COUNT
	.align		4
        /*004c*/ 	.byte	0x02, 0x4a
	.zero		1
	.zero		1


	//----- nvinfo : EIATTR_SYSCALL_OFFSETS
	.align		4
        /*0050*/ 	.byte	0x04, 0x46
        /*0052*/ 	.short	(.L_44 - .L_43)


	//   ....[0]....
.L_43:
        /*0054*/ 	.word	0x00000820


	//----- nvinfo : EIATTR_EXIT_INSTR_OFFSETS
	.align		4
.L_44:
        /*0058*/ 	.byte	0x04, 0x1c
        /*005a*/ 	.short	(.L_46 - .L_45)


	//   ....[0]....
.L_45:
        /*005c*/ 	.word	0x00000830


	//----- nvinfo : EIATTR_CBANK_PARAM_SIZE
	.align		4
.L_46:
        /*0060*/ 	.byte	0x03, 0x19
        /*0062*/ 	.short	0x0010


	//----- nvinfo : EIATTR_PARAM_CBANK
	.align		4
        /*0064*/ 	.byte	0x04, 0x0a
        /*0066*/ 	.short	(.L_48 - .L_47)
	.align		4
.L_47:
        /*0068*/ 	.word	index@(.nv.constant0._Z6resultP3ROBii)
        /*006c*/ 	.short	0x0380
        /*006e*/ 	.short	0x0010


	//----- nvinfo : EIATTR_SW_WAR
	.align		4
.L_48:
        /*0070*/ 	.byte	0x04, 0x36
        /*0072*/ 	.short	(.L_50 - .L_49)
.L_49:
        /*0074*/ 	.word	0x00000008
.L_50:


//--------------------- .nv.callgraph             --------------------------
	.section	.nv.callgraph,"",@"SHT_CUDA_CALLGRAPH"
	.align	4
	.sectionentsize	8
	.align		4
        /*0000*/ 	.word	0x00000000
	.align		4
        /*0004*/ 	.word	0xffffffff
	.align		4
        /*0008*/ 	.word	index@(_Z6resultP3ROBii)
	.align		4
        /*000c*/ 	.word	index@(vprintf)
	.align		4
        /*0010*/ 	.word	0x00000000
	.align		4
        /*0014*/ 	.word	0xfffffffe
	.align		4
        /*0018*/ 	.word	0x00000000
	.align		4
        /*001c*/ 	.word	0xfffffffd
	.align		4
        /*0020*/ 	.word	0x00000000
	.align		4
        /*0024*/ 	.word	0xfffffffc


//--------------------- .nv.constant4             --------------------------
	.section	.nv.constant4,"a",@progbits
	.align	8
	.align		8
.nv.constant4:
        /*0000*/ 	.dword	$str$2
	.align		8
        /*0008*/ 	.dword	vprintf


//--------------------- .text._Z6updateP3ROBP2SQPfPii --------------------------
	.section	.text._Z6updateP3ROBP2SQPfPii,"ax",@progbits
	.align	128
        .global         _Z6updateP3ROBP2SQPfPii
        .type           _Z6updateP3ROBP2SQPfPii,@function
        .size           _Z6updateP3ROBP2SQPfPii,(.L_x_15 - _Z6updateP3ROBP2SQPfPii)
        .other          _Z6updateP3ROBP2SQPfPii,@"STO_CUDA_ENTRY STV_DEFAULT"
_Z6updateP3ROBP2SQPfPii:
.text._Z6updateP3ROBP2SQPfPii:
[----:B------:R-:W-:Y:S01]  /*0000*/  LDC R1, c[0x0][0x37c] ;  /* 0x0000df00ff017b82 */ /* 0x000fe20000000800 */
[----:B------:R-:W0:Y:S07]  /*0010*/  S2R R15, SR_TID.X ;  /* 0x00000000000f7919 */ /* 0x000e2e0000002100 */
[----:B------:R-:W0:Y:S01]  /*0020*/  S2UR UR4, SR_CTAID.X ;  /* 0x00000000000479c3 */ /* 0x000e220000002500 */
[----:B------:R-:W1:Y:S07]  /*0030*/  LDCU UR5, c[0x0][0x3a0] ;  /* 0x00007400ff0577ac */ /* 0x000e6e0008000800 */
[----:B------:R-:W0:Y:S02]  /*0040*/  LDC R0, c[0x0][0x360] ;  /* 0x0000d800ff007b82 */ /* 0x000e240000000800 */
[----:B0-----:R-:W-:-:S05]  /*0050*/  IMAD R15, R0, UR4, R15 ;  /* 0x00000004000f7c24 */ /* 0x001fca000f8e020f */
[----:B-1----:R-:W-:-:S13]  /*0060*/  ISETP.GE.AND P0, PT, R15, UR5, PT ;  /* 0x000000050f007c0c */ /* 0x002fda000bf06270 */
[----:B------:R-:W-:Y:S05]  /*0070*/  @P0 EXIT ;  /* 0x000000000000094d */ /* 0x000fea0003800000 */
[----:B------:R-:W0:Y:S01]  /*0080*/  LDC.64 R2, c[0x0][0x398] ;  /* 0x0000e600ff027b82 */ /* 0x000e220000000a00 */
[----:B------:R-:W1:Y:S01]  /*0090*/  LDCU UR4, c[0x0][0x370] ;  /* 0x00006e00ff0477ac */ /* 0x000e620008000800 */
[----:B------:R-:W2:Y:S06]  /*00a0*/  LDCU.64 UR6, c[0x0][0x358] ;  /* 0x00006b00ff0677ac */ /* 0x000eac0008000a00 */
[----:B------:R-:W3:Y:S01]  /*00b0*/  LDC.64 R4, c[0x0][0x380] ;  /* 0x0000e000ff047b82 */ /* 0x000ee20000000a00 */
[----:B------:R-:W4:Y:S07]  /*00c0*/  LDCU UR5, c[0x0][0x3a0] ;  /* 0x00007400ff0577ac */ /* 0x000f2e0008000800 */
[----:B------:R-:W0:Y:S01]  /*00d0*/  LDC.64 R6, c[0x0][0x390] ;  /* 0x0000e400ff067b82 */ /* 0x000e220000000a00 */
[----:B-1----:R-:W-:-:S07]  /*00e0*/  IMAD R0, R0, UR4, RZ ;  /* 0x0000000400007c24 */ /* 0x002fce000f8e02ff */
.L_x_5:
[----:B0-----:R-:W-:-:S04]  /*00f0*/  IMAD R11, R15, 0x16, RZ ;  /* 0x000000160f0b7824 */ /* 0x001fc800078e02ff */
[----:B0-----:R-:W-:-:S05]  /*0100*/  IMAD.WIDE R10, R11, 0x4, R6 ;  /* 0x000000040b0a7825 */ /* 0x001fca00078e0206 */
[----:B--2---:R-:W2:Y:S04]  /*0110*/  LDG.E R14, desc[UR6][R10.64+0x5c] ;  /* 0x00005c060a0e7981 */ /* 0x004ea8000c1e1900 */
[----:B------:R-:W2:Y:S04]  /*0120*/  LDG.E R21, desc[UR6][R10.64+0x60] ;  /* 0x000060060a157981 */ /* 0x000ea8000c1e1900 */
[----:B------:R-:W5:Y:S04]  /*0130*/  LDG.E R23, desc[UR6][R10.64+0x64] ;  /* 0x000064060a177981 */ /* 0x000f68000c1e1900 */
[----:B------:R-:W4:Y:S04]  /*0140*/  LDG.E R16, desc[UR6][R10.64+0x68] ;  /* 0x000068060a107981 */ /* 0x000f28000c1e1900 */
[----:B------:R-:W3:Y:S04]  /*0150*/  LDG.E R25, desc[UR6][R10.64+0x6c] ;  /* 0x00006c060a197981 */ /* 0x000ee8000c1e1900 */
[----:B------:R-:W3:Y:S04]  /*0160*/  LDG.E R18, desc[UR6][R10.64+0x70] ;  /* 0x000070060a127981 */ /* 0x000ee8000c1e1900 */
[----:B------:R-:W3:Y:S04]  /*0170*/  LDG.E R19, desc[UR6][R10.64+0xc] ;  /* 0x00000c060a137981 */ /* 0x000ee8000c1e1900 */
[----:B------:R-:W3:Y:S04]  /*0180*/  LDG.E R22, desc[UR6][R10.64+0x10] ;  /* 0x000010060a167981 */ /* 0x000ee8000c1e1900 */
[----:B------:R-:W3:Y:S04]  /*0190*/  LDG.E R13, desc[UR6][R10.64+0x74] ;  /* 0x000074060a0d7981 */ /* 0x000ee8000c1e1900 */
[----:B------:R-:W3:Y:S04]  /*01a0*/  LDG.E R20, desc[UR6][R10.64+0x14] ;  /* 0x000014060a147981 */ /* 0x000ee8000c1e1900 */
[----:B------:R-:W3:Y:S04]  /*01b0*/  LDG.E R12, desc[UR6][R10.64+0x78] ;  /* 0x000078060a0c7981 */ /* 0x000ee8000c1e1900 */
[----:B-1----:R-:W3:Y:S04]  /*01c0*/  LDG.E R8, desc[UR6][R10.64+0x7c] ;  /* 0x00007c060a087981 */ /* 0x002ee8000c1e1900 */
[----:B------:R-:W3:Y:S04]  /*01d0*/  LDG.E R9, desc[UR6][R10.64+0x80] ;  /* 0x000080060a097981 */ /* 0x000ee8000c1e1900 */
[----:B------:R-:W3:Y:S04]  /*01e0*/  LDG.E R17, desc[UR6][R10.64+0x18] ;  /* 0x000018060a117981 */ /* 0x000ee8000c1e1900 */
[----:B------:R-:W3:Y:S01]  /*01f0*/  LDG.E R24, desc[UR6][R10.64+0x20] ;  /* 0x000020060a187981 */ /* 0x000ee2000c1e1900 */
[----:B--2---:R-:W-:-:S04]  /*0200*/  FSETP.GEU.AND P6, PT, R14, R21, PT ;  /* 0x000000150e00720b */ /* 0x004fc80003fce000 */
[----:B------:R-:W-:Y:S02]  /*0210*/  FSEL R14, R21, R14, !P6 ;  /* 0x0000000e150e7208 */ /* 0x000fe40007000000 */
[----:B------:R-:W2:Y:S02]  /*0220*/  LDG.E R21, desc[UR6][R10.64+0x38] ;  /* 0x000038060a157981 */ /* 0x000ea4000c1e1900 */
[----:B-----5:R-:W-:-:S04]  /*0230*/  FSETP.GEU.AND P0, PT, R14, R23, PT ;  /* 0x000000170e00720b */ /* 0x020fc80003f0e000 */
[----:B------:R-:W-:Y:S02]  /*0240*/  FSEL R23, R23, R14, !P0 ;  /* 0x0000000e17177208 */ /* 0x000fe40004000000 */
[----:B------:R-:W5:Y:S02]  /*0250*/  LDG.E R14, desc[UR6][R10.64+0x1c] ;  /* 0x00001c060a0e7981 */ /* 0x000f64000c1e1900 */
[----:B----4-:R-:W-:-:S04]  /*0260*/  FSETP.GEU.AND P1, PT, R23, R16, PT ;  /* 0x000000101700720b */ /* 0x010fc80003f2e000 */
[----:B------:R-:W-:-:S04]  /*0270*/  FSEL R16, R16, R23, !P1 ;  /* 0x0000001710107208 */ /* 0x000fc80004800000 */
[----:B---3--:R-:W-:-:S04]  /*0280*/  FSETP.GEU.AND P2, PT, R16, R25, PT ;  /* 0x000000191000720b */ /* 0x008fc80003f4e000 */
[----:B------:R-:W-:Y:S02]  /*0290*/  FSEL R25, R25, R16, !P2 ;  /* 0x0000001019197208 */ /* 0x000fe40005000000 */
[----:B------:R-:W2:Y:S02]  /*02a0*/  LDG.E R16, desc[UR6][R10.64+0x34] ;  /* 0x000034060a107981 */ /* 0x000ea4000c1e1900 */
[----:B------:R-:W-:Y:S02]  /*02b0*/  FSETP.GEU.AND P3, PT, R25, R18, PT ;  /* 0x000000121900720b */ /* 0x000fe40003f6e000 */
[----:B------:R-:W-:Y:S02]  /*02c0*/  FSETP.GEU.AND P5, PT, R19, R22, PT ;  /* 0x000000161300720b */ /* 0x000fe40003fae000 */
[----:B------:R-:W-:Y:S02]  /*02d0*/  FSEL R26, R18, R25, !P3 ;  /* 0x00000019121a7208 */ /* 0x000fe40005800000 */
[----:B------:R-:W-:Y:S01]  /*02e0*/  FSEL R23, R22, R19, !P5 ;  /* 0x0000001316177208 */ /* 0x000fe20006800000 */
[----:B------:R-:W3:Y:S01]  /*02f0*/  LDG.E R18, desc[UR6][R10.64+0x24] ;  /* 0x000024060a127981 */ /* 0x000ee2000c1e1900 */
[----:B------:R-:W-:-:S02]  /*0300*/  FSETP.GEU.AND P4, PT, R26, R13, PT ;  /* 0x0000000d1a00720b */ /* 0x000fc40003f8e000 */
[----:B------:R-:W-:Y:S01]  /*0310*/  SEL R22, RZ, 0x1, P5 ;  /* 0x00000001ff167807 */ /* 0x000fe20002800000 */
[----:B------:R-:W4:Y:S01]  /*0320*/  LDG.E R19, desc[UR6][R10.64+0x3c] ;  /* 0x00003c060a137981 */ /* 0x000f22000c1e1900 */
[----:B------:R-:W-:Y:S02]  /*0330*/  FSETP.GEU.AND P5, PT, R23, R20, PT ;  /* 0x000000141700720b */ /* 0x000fe40003fae000 */
[----:B------:R-:W-:Y:S02]  /*0340*/  FSEL R13, R13, R26, !P4 ;  /* 0x0000001a0d0d7208 */ /* 0x000fe40006000000 */
[----:B------:R-:W-:Y:S02]  /*0350*/  FSEL R26, R20, R23, !P5 ;  /* 0x00000017141a7208 */ /* 0x000fe40006800000 */
[----:B------:R-:W-:Y:S01]  /*0360*/  SEL R20, R22, 0x2, P5 ;  /* 0x0000000216147807 */ /* 0x000fe20002800000 */
[----:B------:R-:W4:Y:S01]  /*0370*/  LDG.E R23, desc[UR6][R10.64+0x28] ;  /* 0x000028060a177981 */ /* 0x000f22000c1e1900 */
[----:B------:R-:W-:-:S03]  /*0380*/  FSETP.GEU.AND P5, PT, R13, R12, PT ;  /* 0x0000000c0d00720b */ /* 0x000fc60003fae000 */
[----:B------:R-:W4:Y:S01]  /*0390*/  LDG.E R22, desc[UR6][R10.64+0x40] ;  /* 0x000040060a167981 */ /* 0x000f22000c1e1900 */
[----:B------:R-:W-:Y:S02]  /*03a0*/  FSEL R13, R12, R13, !P5 ;  /* 0x0000000d0c0d7208 */ /* 0x000fe40006800000 */
[----:B------:R-:W-:Y:S02]  /*03b0*/  SEL R12, RZ, 0x1, P6 ;  /* 0x00000001ff0c7807 */ /* 0x000fe40003000000 */
[----:B------:R-:W-:-:S04]  /*03c0*/  FSETP.GEU.AND P6, PT, R13, R8, PT ;  /* 0x000000080d00720b */ /* 0x000fc80003fce000 */
[----:B------:R-:W-:Y:S02]  /*03d0*/  FSEL R8, R8, R13, !P6 ;  /* 0x0000000d08087208 */ /* 0x000fe40007000000 */
[----:B------:R-:W-:Y:S02]  /*03e0*/  SEL R25, R12, 0x2, P0 ;  /* 0x000000020c197807 */ /* 0x000fe40000000000 */
[----:B------:R-:W-:Y:S01]  /*03f0*/  FSETP.GEU.AND P0, PT, R8, R9, PT ;  /* 0x000000090800720b */ /* 0x000fe20003f0e000 */
[----:B------:R-:W-:Y:S01]  /*0400*/  IMAD.WIDE R8, R15, 0x7b80, R4 ;  /* 0x00007b800f087825 */ /* 0x000fe200078e0204 */
[----:B------:R-:W4:Y:S04]  /*0410*/  LDG.E R12, desc[UR6][R10.64+0x44] ;  /* 0x000044060a0c7981 */ /* 0x000f28000c1e1900 */
[----:B------:R-:W4:Y:S01]  /*0420*/  LDG.E R13, desc[UR6][R8.64+0x7b64] ;  /* 0x007b6406080d7981 */ /* 0x000f22000c1e1900 */
[----:B------:R-:W-:-:S02]  /*0430*/  SEL R27, R25, 0x3, P1 ;  /* 0x00000003191b7807 */ /* 0x000fc40000800000 */
[----:B------:R-:W-:-:S04]  /*0440*/  FSETP.GEU.AND P1, PT, R26, R17, PT ;  /* 0x000000111a00720b */ /* 0x000fc80003f2e000 */
[----:B------:R-:W-:Y:S02]  /*0450*/  FSEL R25, R17, R26, !P1 ;  /* 0x0000001a11197208 */ /* 0x000fe40004800000 */
[----:B------:R-:W4:Y:S01]  /*0460*/  LDG.E R17, desc[UR6][R10.64+0x48] ;  /* 0x000048060a117981 */ /* 0x000f22000c1e1900 */
[----:B------:R-:W-:-:S04]  /*0470*/  SEL R27, R27, 0x4, P2 ;  /* 0x000000041b1b7807 */ /* 0x000fc80001000000 */
[----:B------:R-:W-:-:S04]  /*0480*/  SEL R27, R27, 0x5, P3 ;  /* 0x000000051b1b7807 */ /* 0x000fc80001800000 */
[----:B------:R-:W-:-:S04]  /*0490*/  SEL R27, R27, 0x6, P4 ;  /* 0x000000061b1b7807 */ /* 0x000fc80002000000 */
[----:B------:R-:W-:-:S04]  /*04a0*/  SEL R27, R27, 0x7, P5 ;  /* 0x000000071b1b7807 */ /* 0x000fc80002800000 */
[----:B------:R-:W-:Y:S02]  /*04b0*/  SEL R27, R27, 0x8, P6 ;  /* 0x000000081b1b7807 */ /* 0x000fe40003000000 */
[----:B-----5:R-:W-:-:S04]  /*04c0*/  FSETP.GEU.AND P2, PT, R25, R14, PT ;  /* 0x0000000e1900720b */ /* 0x020fc80003f4e000 */
[----:B------:R-:W-:Y:S02]  /*04d0*/  FSEL R25, R14, R25, !P2 ;  /* 0x000000190e197208 */ /* 0x000fe40005000000 */
[----:B------:R-:W5:Y:S02]  /*04e0*/  LDG.E R14, desc[UR6][R10.64+0x2c] ;  /* 0x00002c060a0e7981 */ /* 0x000f64000c1e1900 */
[----:B------:R-:W-:-:S04]  /*04f0*/  FSETP.GEU.AND P3, PT, R25, R24, PT ;  /* 0x000000181900720b */ /* 0x000fc80003f6e000 */
[----:B------:R-:W-:Y:S02]  /*0500*/  FSEL R25, R24, R25, !P3 ;  /* 0x0000001918197208 */ /* 0x000fe40005800000 */
[----:B--2---:R-:W-:-:S04]  /*0510*/  FSETP.GEU.AND P4, PT, R16, R21, PT ;  /* 0x000000151000720b */ /* 0x004fc80003f8e000 */
[----:B------:R-:W-:Y:S02]  /*0520*/  FSEL R26, R21, R16, !P4 ;  /* 0x00000010151a7208 */ /* 0x000fe40006000000 */
[----:B------:R-:W2:Y:S01]  /*0530*/  LDG.E R16, desc[UR6][R10.64+0x4c] ;  /* 0x00004c060a107981 */ /* 0x000ea2000c1e1900 */
[----:B---3--:R-:W-:-:S03]  /*0540*/  FSETP.GEU.AND P5, PT, R25, R18, PT ;  /* 0x000000121900720b */ /* 0x008fc60003fae000 */
[----:B------:R-:W3:Y:S01]  /*0550*/  LDG.E R21, desc[UR6][R10.64+0x4] ;  /* 0x000004060a157981 */ /* 0x000ee2000c1e1900 */
[----:B----4-:R-:W-:Y:S02]  /*0560*/  FSETP.GEU.AND P6, PT, R26, R19, PT ;  /* 0x000000131a00720b */ /* 0x010fe40003fce000 */
[----:B------:R-:W-:Y:S02]  /*0570*/  FSEL R24, R18, R25, !P5 ;  /* 0x0000001912187208 */ /* 0x000fe40006800000 */
[----:B------:R-:W-:Y:S02]  /*0580*/  SEL R18, R27, 0x9, P0 ;  /* 0x000000091b127807 */ /* 0x000fe40000000000 */
[----:B------:R-:W-:Y:S02]  /*0590*/  FSEL R25, R19, R26, !P6 ;  /* 0x0000001a13197208 */ /* 0x000fe40007000000 */
[----:B------:R-:W4:Y:S01]  /*05a0*/  LDG.E R19, desc[UR6][R10.64+0x30] ;  /* 0x000030060a137981 */ /* 0x000f22000c1e1900 */
[----:B------:R-:W-:-:S02]  /*05b0*/  ISETP.NE.AND P0, PT, R18, RZ, PT ;  /* 0x000000ff1200720c */ /* 0x000fc40003f05270 */
[----:B------:R-:W-:Y:S02]  /*05c0*/  SEL R26, R20, 0x3, P1 ;  /* 0x00000003141a7807 */ /* 0x000fe40000800000 */
[----:B------:R-:W3:Y:S01]  /*05d0*/  LDG.E R20, desc[UR6][R10.64+0x50] ;  /* 0x000050060a147981 */ /* 0x000ee2000c1e1900 */
[----:B------:R-:W-:Y:S02]  /*05e0*/  FSETP.GEU.AND P1, PT, R25, R22, PT ;  /* 0x000000161900720b */ /* 0x000fe40003f2e000 */
[----:B------:R-:W-:Y:S02]  /*05f0*/  SEL R26, R26, 0x4, P2 ;  /* 0x000000041a1a7807 */ /* 0x000fe40001000000 */
[----:B------:R-:W-:Y:S02]  /*0600*/  FSEL R29, R22, R25, !P1 ;  /* 0x00000019161d7208 */ /* 0x000fe40004800000 */
[----:B------:R-:W3:Y:S01]  /*0610*/  LDG.E R22, desc[UR6][R10.64+0x54] ;  /* 0x000054060a167981 */ /* 0x000ee2000c1e1900 */
[----:B------:R-:W-:-:S03]  /*0620*/  FSETP.GEU.AND P2, PT, R24, R23, PT ;  /* 0x000000171800720b */ /* 0x000fc60003f4e000 */
[----:B------:R-:W3:Y:S01]  /*0630*/  @P0 LDG.E R25, desc[UR6][R10.64+0x8] ;  /* 0x000008060a190981 */ /* 0x000ee2000c1e1900 */
[----:B------:R-:W-:Y:S02]  /*0640*/  SEL R27, R26, 0x5, P3 ;  /* 0x000000051a1b7807 */ /* 0x000fe40001800000 */
[----:B------:R-:W-:Y:S01]  /*0650*/  FSEL R23, R23, R24, !P2 ;  /* 0x0000001817177208 */ /* 0x000fe20005000000 */
[----:B------:R-:W3:Y:S01]  /*0660*/  LDG.E R26, desc[UR6][R10.64] ;  /* 0x000000060a1a7981 */ /* 0x000ee2000c1e1900 */
[----:B------:R-:W-:-:S03]  /*0670*/  SEL R27, R27, 0x6, P5 ;  /* 0x000000061b1b7807 */ /* 0x000fc60002800000 */
[----:B------:R0:W3:Y:S01]  /*0680*/  LDG.E R24, desc[UR6][R10.64+0x58] ;  /* 0x000058060a187981 */ /* 0x0000e2000c1e1900 */
[C---:B------:R-:W-:Y:S01]  /*0690*/  ISETP.NE.AND P5, PT, R13.reuse, RZ, PT ;  /* 0x000000ff0d00720c */ /* 0x040fe20003fa5270 */
[----:B------:R-:W-:Y:S01]  /*06a0*/  VIADD R13, R13, 0xffffffff ;  /* 0xffffffff0d0d7836 */ /* 0x000fe20000000000 */
[----:B------:R-:W-:-:S04]  /*06b0*/  FSETP.GEU.AND P3, PT, R29, R12, PT ;  /* 0x0000000c1d00720b */ /* 0x000fc80003f6e000 */
[----:B------:R-:W-:Y:S02]  /*06c0*/  SEL R13, R13, 0x5d, P5 ;  /* 0x0000005d0d0d7807 */ /* 0x000fe40002800000 */
[----:B------:R-:W-:-:S03]  /*06d0*/  FSEL R28, R12, R29, !P3 ;  /* 0x0000001d0c1c7208 */ /* 0x000fc60005800000 */
[----:B------:R-:W-:Y:S01]  /*06e0*/  IMAD.WIDE R12, R13, 0x150, R8 ;  /* 0x000001500d0c7825 */ /* 0x000fe200078e0208 */
[----:B------:R-:W-:-:S04]  /*06f0*/  FSETP.GEU.AND P5, PT, R28, R17, PT ;  /* 0x000000111c00720b */ /* 0x000fc80003fae000 */
[----:B------:R-:W-:Y:S02]  /*0700*/  FSEL R29, R17, R28, !P5 ;  /* 0x0000001c111d7208 */ /* 0x000fe40006800000 */
[----:B------:R-:W3:Y:S01]  /*0710*/  LDG.E R17, desc[UR6][R12.64+0x10] ;  /* 0x000010060c117981 */ /* 0x000ee2000c1e1900 */
[----:B------:R-:W-:Y:S02]  /*0720*/  SEL R27, R27, 0x7, P2 ;  /* 0x000000071b1b7807 */ /* 0x000fe40001000000 */
[----:B0-----:R-:W-:-:S04]  /*0730*/  SEL R10, RZ, 0x1, P4 ;  /* 0x00000001ff0a7807 */ /* 0x001fc80002000000 */
[----:B------:R-:W-:-:S04]  /*0740*/  SEL R10, R10, 0x2, P6 ;  /* 0x000000020a0a7807 */ /* 0x000fc80003000000 */
[----:B------:R-:W-:-:S04]  /*0750*/  SEL R10, R10, 0x3, P1 ;  /* 0x000000030a0a7807 */ /* 0x000fc80000800000 */
[----:B------:R-:W-:Y:S01]  /*0760*/  SEL R10, R10, 0x4, P3 ;  /* 0x000000040a0a7807 */ /* 0x000fe20001800000 */
[----:B------:R-:W-:Y:S01]  /*0770*/  BSSY.RECONVERGENT B0, `(.L_x_0) ;  /* 0x000002c000007945 */ /* 0x000fe20003800200 */
[----:B-----5:R-:W-:-:S04]  /*0780*/  FSETP.GEU.AND P2, PT, R23, R14, PT ;  /* 0x0000000e1700720b */ /* 0x020fc80003f4e000 */
[----:B------:R-:W-:Y:S02]  /*0790*/  FSEL R14, R14, R23, !P2 ;  /* 0x000000170e0e7208 */ /* 0x000fe40005000000 */
[----:B--2---:R-:W-:-:S04]  /*07a0*/  FSETP.GEU.AND P4, PT, R29, R16, PT ;  /* 0x000000101d00720b */ /* 0x004fc80003f8e000 */
[----:B------:R-:W-:Y:S02]  /*07b0*/  FSEL R29, R16, R29, !P4 ;  /* 0x0000001d101d7208 */ /* 0x000fe40006000000 */
[----:B----4-:R-:W-:Y:S01]  /*07c0*/  FSETP.GEU.AND P6, PT, R14, R19, PT ;  /* 0x000000130e00720b */ /* 0x010fe20003fce000 */
[----:B------:R-:W-:Y:S01]  /*07d0*/  IMAD.MOV.U32 R14, RZ, RZ, 0x3f000000 ;  /* 0x3f000000ff0e7424 */ /* 0x000fe200078e00ff */
[----:B---3--:R-:W-:-:S04]  /*07e0*/  FSETP.GEU.AND P1, PT, R29, R20, PT ;  /* 0x000000141d00720b */ /* 0x008fc80003f2e000 */
[----:B------:R-:W-:Y:S02]  /*07f0*/  LOP3.LUT R16, R14, 0x80000000, R21, 0xb8, !PT ;  /* 0x800000000e107812 */ /* 0x000fe400078eb815 */
[----:B------:R-:W-:Y:S02]  /*0800*/  FSEL R19, R20, R29, !P1 ;  /* 0x0000001d14137208 */ /* 0x000fe40004800000 */
[----:B------:R-:W-:Y:S01]  /*0810*/  SEL R27, R27, 0x8, P2 ;  /* 0x000000081b1b7807 */ /* 0x000fe20001000000 */
[----:B------:R-:W-:Y:S01]  /*0820*/  FADD.RZ R11, R21, R16 ;  /* 0x00000010150b7221 */ /* 0x000fe2000000c000 */
[----:B------:R-:W-:Y:S02]  /*0830*/  SEL R16, R10, 0x5, P5 ;  /* 0x000000050a107807 */ /* 0x000fe40002800000 */
[----:B------:R-:W-:Y:S02]  /*0840*/  FSETP.GEU.AND P2, PT, R19, R22, PT ;  /* 0x000000161300720b */ /* 0x000fe40003f4e000 */
[----:B------:R-:W-:-:S02]  /*0850*/  @P0 LOP3.LUT R20, R14, 0x80000000, R25, 0xb8, !PT ;  /* 0x800000000e140812 */ /* 0x000fc400078eb819 */
[----:B------:R-:W-:Y:S02]  /*0860*/  SEL R16, R16, 0x6, P4 ;  /* 0x0000000610107807 */ /* 0x000fe40002000000 */
[----:B------:R-:W-:Y:S01]  /*0870*/  FSEL R19, R22, R19, !P2 ;  /* 0x0000001316137208 */ /* 0x000fe20005000000 */
[----:B------:R-:W-:Y:S01]  /*0880*/  @P0 FADD.RZ R20, R25, R20 ;  /* 0x0000001419140221 */ /* 0x000fe2000000c000 */
[----:B------:R-:W-:Y:S02]  /*0890*/  SEL R16, R16, 0x7, P1 ;  /* 0x0000000710107807 */ /* 0x000fe40000800000 */
[----:B------:R-:W-:Y:S02]  /*08a0*/  FSETP.GEU.AND P1, PT, R19, R24, PT ;  /* 0x000000181300720b */ /* 0x000fe40003f2e000 */
[----:B------:R-:W-:Y:S02]  /*08b0*/  SEL R10, R27, 0x9, P6 ;  /* 0x000000091b0a7807 */ /* 0x000fe40003000000 */
[----:B------:R-:W-:-:S02]  /*08c0*/  LOP3.LUT R19, R14, 0x80000000, R26, 0xb8, !PT ;  /* 0x800000000e137812 */ /* 0x000fc400078eb81a */
[----:B------:R-:W0:Y:S01]  /*08d0*/  @P0 F2I.TRUNC.NTZ R14, R20 ;  /* 0x00000014000e0305 */ /* 0x000e22000020f100 */
[----:B------:R-:W-:Y:S02]  /*08e0*/  SEL R16, R16, 0x8, P2 ;  /* 0x0000000810107807 */ /* 0x000fe40001000000 */
[----:B------:R-:W-:Y:S02]  /*08f0*/  ISETP.GE.U32.OR P2, PT, R18, 0x9, !P0 ;  /* 0x000000091200780c */ /* 0x000fe40004746470 */
[----:B------:R-:W-:Y:S01]  /*0900*/  ISETP.GE.U32.AND P3, PT, R10, 0x9, PT ;  /* 0x000000090a00780c */ /* 0x000fe20003f66070 */
[----:B------:R-:W-:Y:S01]  /*0910*/  FADD.RZ R19, R26, R19 ;  /* 0x000000131a137221 */ /* 0x000fe2000000c000 */
[----:B------:R-:W-:Y:S01]  /*0920*/  SEL R16, R16, 0x9, P1 ;  /* 0x0000000910107807 */ /* 0x000fe20000800000 */
[----:B------:R-:W1:Y:S03]  /*0930*/  F2I.TRUNC.NTZ R11, R11 ;  /* 0x0000000b000b7305 */ /* 0x000e66000020f100 */
[----:B------:R-:W-:-:S05]  /*0940*/  ISETP.GE.U32.AND P1, PT, R16, 0x9, PT ;  /* 0x000000091000780c */ /* 0x000fca0003f26070 */
[----:B0-----:R-:W-:Y:S01]  /*0950*/  @!P2 VIADD R14, R18, 0x9 ;  /* 0x00000009120ea836 */ /* 0x001fe20000000000 */
[----:B------:R-:W-:Y:S01]  /*0960*/  FSETP.NEU.AND P2, PT, R17, RZ, PT ;  /* 0x000000ff1100720b */ /* 0x000fe20003f4d000 */
[----:B------:R-:W0:Y:S01]  /*0970*/  @P3 F2I.TRUNC.NTZ R10, R19 ;  /* 0x00000013000a3305 */ /* 0x000e22000020f100 */
[----:B------:R-:W-:Y:S02]  /*0980*/  IMAD.MOV.U32 R18, RZ, RZ, RZ ;  /* 0x000000ffff127224 */ /* 0x000fe400078e00ff */
[----:B------:R-:W-:Y:S01]  /*0990*/  @P0 IMAD.MOV.U32 R18, RZ, RZ, R14 ;  /* 0x000000ffff120224 */ /* 0x000fe200078e000e */
[----:B------:R-:W-:Y:S02]  /*09a0*/  PLOP3.LUT P0, PT, PT, PT, PT, 0x8, 0x80 ;  /* 0x000000000080781c */ /* 0x000fe40003f0e170 */
[----:B-1----:R-:W-:Y:S02]  /*09b0*/  @!P1 VIADD R11, R16, 0x6 ;  /* 0x00000006100b9836 */ /* 0x002fe40000000000 */
[----:B------:R-:W-:-:S02]  /*09c0*/  VIMNMX R18, PT, PT, R18, 0xa, !PT ;  /* 0x0000000a12127848 */ /* 0x000fc40007fe0100 */
[----:B0-----:R-:W-:Y:S02]  /*09d0*/  VIMNMX R14, PT, PT, RZ, R10, !PT ;  /* 0x0000000aff0e7248 */ /* 0x001fe40007fe0100 */
[----:B------:R-:W-:Y:S05]  /*09e0*/  @P2 BRA `(.L_x_1) ;  /* 0x0000000000102947 */ /* 0x000fea0003800000 */
[----:B------:R-:W2:Y:S02]  /*09f0*/  LDG.E R16, desc[UR6][R12.64+0x34] ;  /* 0x000034060c107981 */ /* 0x000ea4000c1e1900 */
[----:B--2---:R-:W-:-:S13]  /*0a00*/  FSETP.NEU.AND P1, PT, R16, RZ, PT ;  /* 0x000000ff1000720b */ /* 0x004fda0003f2d000 */
[----:B------:R-:W2:Y:S02]  /*0a10*/  @!P1 LDG.E R16, desc[UR6][R12.64+0x38] ;  /* 0x000038060c109981 */ /* 0x000ea4000c1e1900 */
[----:B--2---:R-:W-:-:S13]  /*0a20*/  @!P1 FSETP.EQ.AND P0, PT, R16, RZ, PT ;  /* 0x000000ff1000920b */ /* 0x004fda0003f02000 */
.L_x_1:
[----:B------:R-:W-:Y:S05]  /*0a30*/  BSYNC.RECONVERGENT B0 ;  /* 0x0000000000007941 */ /* 0x000fea0003800200 */
.L_x_0:
[----:B------:R-:W-:Y:S01]  /*0a40*/  IMAD.MOV R22, RZ, RZ, -R14 ;  /* 0x000000ffff167224 */ /* 0x000fe200078e0a0e */
[----:B------:R-:W-:Y:S02]  /*0a50*/  VIMNMX R11, PT, PT, R11, 0x6, !PT ;  /* 0x000000060b0b7848 */ /* 0x000fe40007fe0100 */
[----:B------:R-:W-:Y:S02]  /*0a60*/  SEL R19, R18, RZ, !P0 ;  /* 0x000000ff12137207 */ /* 0x000fe40004000000 */
[----:B------:R-:W-:Y:S02]  /*0a70*/  I2FP.F32.U32 R23, R11 ;  /* 0x0000000b00177245 */ /* 0x000fe40000201000 */
[----:B------:R-:W-:Y:S02]  /*0a80*/  I2FP.F32.S32 R22, R22 ;  /* 0x0000001600167245 */ /* 0x000fe40000201400 */
[----:B------:R-:W-:-:S03]  /*0a90*/  I2FP.F32.U32 R25, R19 ;  /* 0x0000001300197245 */ /* 0x000fc60000201000 */
[----:B------:R0:W-:Y:S04]  /*0aa0*/  STG.E.64 desc[UR6][R12.64], R22 ;  /* 0x000000160c007986 */ /* 0x0001e8000c101b06 */
[----:B------:R0:W-:Y:S04]  /*0ab0*/  STG.E desc[UR6][R12.64+0x8], R25 ;  /* 0x000008190c007986 */ /* 0x0001e8000c101906 */
[----:B------:R-:W2:Y:S01]  /*0ac0*/  LDG.E.64 R16, desc[UR6][R8.64+0x7b70] ;  /* 0x007b700608107981 */ /* 0x000ea2000c1e1b00 */
[----:B------:R-:W-:Y:S01]  /*0ad0*/  IMAD.IADD R19, R14, 0x1, R19 ;  /* 0x000000010e137824 */ /* 0x000fe200078e0213 */
[----:B------:R-:W-:Y:S01]  /*0ae0*/  BSSY.RECONVERGENT B0, `(.L_x_2) ;  /* 0x0000023000007945 */ /* 0x000fe20003800200 */
[----:B--2---:R-:W-:-:S03]  /*0af0*/  IADD3 R11, P1, P2, R16, R14, R11 ;  /* 0x0000000e100b7210 */ /* 0x004fc60007a3e00b */
[----:B------:R-:W-:Y:S02]  /*0b00*/  IADD3 R18, P0, PT, R16, R19, RZ ;  /* 0x0000001310127210 */ /* 0x000fe40007f1e0ff */
[----:B------:R-:W-:Y:S02]  /*0b10*/  IADD3 R20, P3, PT, R11, 0x1, RZ ;  /* 0x000000010b147810 */ /* 0x000fe40007f7e0ff */
[----:B------:R-:W-:Y:S01]  /*0b20*/  IADD3.X R11, PT, PT, R17, RZ, RZ, P1, P2 ;  /* 0x000000ff110b7210 */ /* 0x000fe20000fe44ff */
[----:B------:R-:W-:Y:S01]  /*0b30*/  IMAD.X R19, RZ, RZ, R17, P0 ;  /* 0x000000ffff137224 */ /* 0x000fe200000e0611 */
[----:B------:R-:W-:-:S03]  /*0b40*/  ISETP.GE.AND P0, PT, R10, 0x1, PT ;  /* 0x000000010a00780c */ /* 0x000fc60003f06270 */
[----:B------:R-:W-:Y:S01]  /*0b50*/  IMAD.X R21, RZ, RZ, R11, P3 ;  /* 0x000000ffff157224 */ /* 0x000fe200018e060b */
[----:B------:R0:W-:Y:S04]  /*0b60*/  STG.E.64 desc[UR6][R12.64+0xd8], R18 ;  /* 0x0000d8120c007986 */ /* 0x0001e8000c101b06 */
[----:B------:R0:W-:Y:S04]  /*0b70*/  STG.E.64 desc[UR6][R12.64+0xd0], R20 ;  /* 0x0000d0140c007986 */ /* 0x0001e8000c101b06 */
[----:B------:R0:W-:Y:S01]  /*0b80*/  STG.E.64 desc[UR6][R8.64+0x7b78], R16 ;  /* 0x007b781008007986 */ /* 0x0001e2000c101b06 */
[----:B------:R-:W-:Y:S05]  /*0b90*/  @!P0 BRA `(.L_x_3) ;  /* 0x0000000000548947 */ /* 0x000fea0003800000 */
[----:B0-----:R-:W-:Y:S02]  /*0ba0*/  IMAD.MOV.U32 R25, RZ, RZ, 0x1 ;  /* 0x00000001ff197424 */ /* 0x001fe400078e00ff */
[----:B------:R-:W-:-:S05]  /*0bb0*/  IMAD.WIDE R12, R15, 0x4, R2 ;  /* 0x000000040f0c7825 */ /* 0x000fca00078e0202 */
[----:B------:R0:W-:Y:S04]  /*0bc0*/  STG.E desc[UR6][R12.64], R25 ;  /* 0x000000190c007986 */ /* 0x0001e8000c101906 */
[----:B------:R-:W2:Y:S04]  /*0bd0*/  LDG.E R17, desc[UR6][R8.64+0x7b60] ;  /* 0x007b600608117981 */ /* 0x000ea8000c1e1900 */
[----:B------:R-:W3:Y:S01]  /*0be0*/  LDG.E.64 R10, desc[UR6][R8.64+0x7b70] ;  /* 0x007b7006080a7981 */ /* 0x000ee2000c1e1b00 */
[----:B--2---:R-:W-:-:S06]  /*0bf0*/  IMAD.WIDE R16, R17, 0x150, R8 ;  /* 0x0000015011107825 */ /* 0x004fcc00078e0208 */
[----:B------:R-:W2:Y:S01]  /*0c00*/  LDG.E.64 R16, desc[UR6][R16.64+0xd0] ;  /* 0x0000d00610107981 */ /* 0x000ea2000c1e1b00 */
[----:B---3--:R-:W-:Y:S02]  /*0c10*/  IADD3 R19, P0, PT, R10, 0x1, RZ ;  /* 0x000000010a137810 */ /* 0x008fe40007f1e0ff */
[----:B------:R-:W-:-:S03]  /*0c20*/  IADD3 R23, P1, PT, R14, R10, RZ ;  /* 0x0000000a0e177210 */ /* 0x000fc60007f3e0ff */
[--C-:B------:R-:W-:Y:S02]  /*0c30*/  IMAD.X R21, RZ, RZ, R11.reuse, P0 ;  /* 0x000000ffff157224 */ /* 0x100fe400000e060b */
[----:B0-----:R-:W-:Y:S01]  /*0c40*/  IMAD.X R12, RZ, RZ, R11, P1 ;  /* 0x000000ffff0c7224 */ /* 0x001fe200008e060b */
[----:B--2---:R-:W-:-:S04]  /*0c50*/  ISETP.GT.U32.AND P0, PT, R16, R19, PT ;  /* 0x000000131000720c */ /* 0x004fc80003f04070 */
[----:B------:R-:W-:-:S04]  /*0c60*/  ISETP.GT.U32.AND.EX P0, PT, R17, R21, PT, P0 ;  /* 0x000000151100720c */ /* 0x000fc80003f04100 */
[----:B------:R-:W-:Y:S02]  /*0c70*/  SEL R10, R16, R19, P0 ;  /* 0x00000013100a7207 */ /* 0x000fe40000000000 */
[----:B------:R-:W-:Y:S02]  /*0c80*/  SEL R11, R17, R21, P0 ;  /* 0x00000015110b7207 */ /* 0x000fe40000000000 */
[----:B------:R-:W-:-:S04]  /*0c90*/  ISETP.LT.U32.AND P0, PT, R10, R23, PT ;  /* 0x000000170a00720c */ /* 0x000fc80003f01070 */
[----:B------:R-:W-:-:S04]  /*0ca0*/  ISETP.LT.U32.AND.EX P0, PT, R11, R12, PT, P0 ;  /* 0x0000000c0b00720c */ /* 0x000fc80003f01100 */
[----:B------:R-:W-:Y:S02]  /*0cb0*/  SEL R10, R10, R23, P0 ;  /* 0x000000170a0a7207 */ /* 0x000fe40000000000 */
[----:B------:R-:W-:-:S05]  /*0cc0*/  SEL R11, R11, R12, P0 ;  /* 0x0000000c0b0b7207 */ /* 0x000fca0000000000 */
[----:B------:R0:W-:Y:S01]  /*0cd0*/  STG.E.64 desc[UR6][R8.64+0x7b70], R10 ;  /* 0x007b700a08007986 */ /* 0x0001e2000c101b06 */
[----:B------:R-:W-:Y:S05]  /*0ce0*/  BRA `(.L_x_4) ;  /* 0x0000000000087947 */ /* 0x000fea0003800000 */
.L_x_3:
[----:B0-----:R-:W-:-:S05]  /*0cf0*/  IMAD.WIDE R8, R15, 0x4, R2 ;  /* 0x000000040f087825 */ /* 0x001fca00078e0202 */
[----:B------:R1:W-:Y:S02]  /*0d00*/  STG.E desc[UR6][R8.64], RZ ;  /* 0x000000ff08007986 */ /* 0x0003e4000c101906 */
.L_x_4:
[----:B------:R-:W-:Y:S05]  /*0d10*/  BSYNC.RECONVERGENT B0 ;  /* 0x0000000000007941 */ /* 0x000fea0003800200 */
.L_x_2:
[----:B------:R-:W-:-:S05]  /*0d20*/  IMAD.IADD R15, R0, 0x1, R15 ;  /* 0x00000001000f7824 */ /* 0x000fca00078e020f */
[----:B------:R-:W-:-:S13]  /*0d30*/  ISETP.GE.AND P0, PT, R15, UR5, PT ;  /* 0x000000050f007c0c */ /* 0x000fda000bf06270 */
[----:B------:R-:W-:Y:S05]  /*0d40*/  @!P0 BRA `(.L_x_5) ;  /* 0xfffffff000e88947 */ /* 0x000fea000383ffff */
[----:B------:R-:W-:Y:S05]  /*0d50*/  EXIT ;  /* 0x000000000000794d */ /* 0x000fea0003800000 */
.L_x_6:
[----:B------:R-:W-:-:S00]  /*0d60*/  BRA `(.L_x_6) ;  /* 0xfffffffc00fc7947 */ /* 0x000fc0000383ffff */
[----:B------:R-:W-:-:S00]  /*0d70*/  NOP ;  /* 0x0000000000007918 */ /* 0x000fc00000000000 */
        /* <DEDUP_REMOVED lines=8> */
.L_x_15:


//--------------------- .text._Z6resultP3ROBii    --------------------------
	.section	.text._Z6resultP3ROBii,"ax",@progbits
	.align	128
        .global         _Z6resultP3ROBii
        .type           _Z6resultP3ROBii,@function
        .size           _Z6resultP3ROBii,(.L_x_16 - _Z6resultP3ROBii)
        .other          _Z6resultP3ROBii,@"STO_CUDA_ENTRY STV_DEFAULT"
_Z6resultP3ROBii:
.text._Z6resultP3ROBii:
[----:B------:R-:W0:Y:S08]  /*0000*/  LDC R1, c[0x0][0x37c] ;  /* 0x0000df00ff017b82 */ /* 0x000e300000000800 */
[----:B------:R-:W1:Y:S01]  /*0010*/  LDC R3, c[0x0][0x388] ;  /* 0x0000e200ff037b82 */ /* 0x000e620000000800 */
[----:B------:R-:W2:Y:S01]  /*0020*/  LDCU UR4, c[0x0][0x2f8] ;  /* 0x00005f00ff0477ac */ /* 0x000ea20008000800 */
[----:B0-----:R-:W-:Y:S01]  /*0030*/  VIADD R1, R1, 0xfffffff0 ;  /* 0xfffffff001017836 */ /* 0x001fe20000000000 */
[----:B------:R-:W-:Y:S01]  /*0040*/  CS2R R8, SRZ ;  /* 0x0000000000087805 */ /* 0x000fe2000001ff00 */
[----:B------:R-:W0:Y:S03]  /*0050*/  LDCU UR5, c[0x0][0x2fc] ;  /* 0x00005f80ff0577ac */ /* 0x000e260008000800 */
[----:B--2---:R-:W-:-:S02]  /*0060*/  IADD3 R6, P1, PT, R1, UR4, RZ ;  /* 0x0000000401067c10 */ /* 0x004fc4000ff3e0ff */
[----:B-1----:R-:W-:-:S03]  /*0070*/  ISETP.GE.AND P0, PT, R3, 0x1, PT ;  /* 0x000000010300780c */ /* 0x002fc60003f06270 */
[----:B0-----:R-:W-:-:S10]  /*0080*/  IMAD.X R7, RZ, RZ, UR5, P1 ;  /* 0x00000005ff077e24 */ /* 0x001fd400088e06ff */
[----:B------:R-:W-:Y:S05]  /*0090*/  @!P0 BRA `(.L_x_7) ;  /* 0x0000000400b48947 */ /* 0x000fea0003800000 */
[C---:B------:R-:W-:Y:S01]  /*00a0*/  ISETP.GE.U32.AND P1, PT, R3.reuse, 0x10, PT ;  /* 0x000000100300780c */ /* 0x040fe20003f26070 */
[----:B------:R-:W0:Y:S01]  /*00b0*/  LDCU.64 UR6, c[0x0][0x358] ;  /* 0x00006b00ff0677ac */ /* 0x000e220008000a00 */
[----:B------:R-:W-:Y:S02]  /*00c0*/  LOP3.LUT R0, R3, 0xf, RZ, 0xc0, !PT ;  /* 0x0000000f03007812 */ /* 0x000fe400078ec0ff */
[----:B------:R-:W-:Y:S01]  /*00d0*/  CS2R R8, SRZ ;  /* 0x0000000000087805 */ /* 0x000fe2000001ff00 */
[----:B------:R-:W-:Y:S01]  /*00e0*/  IMAD.MOV.U32 R2, RZ, RZ, RZ ;  /* 0x000000ffff027224 */ /* 0x000fe200078e00ff */
[----:B------:R-:W-:-:S07]  /*00f0*/  ISETP.NE.AND P0, PT, R0, RZ, PT ;  /* 0x000000ff0000720c */ /* 0x000fce0003f05270 */
[----:B------:R-:W-:Y:S06]  /*0100*/  @!P1 BRA `(.L_x_8) ;  /* 0x0000000000b89947 */ /* 0x000fec0003800000 */
[----:B------:R-:W1:Y:S01]  /*0110*/  LDCU.64 UR4, c[0x0][0x380] ;  /* 0x00007000ff0477ac */ /* 0x000e620008000a00 */
[----:B------:R-:W-:Y:S02]  /*0120*/  LOP3.LUT R2, R3, 0x7ffffff0, RZ, 0xc0, !PT ;  /* 0x7ffffff003027812 */ /* 0x000fe400078ec0ff */
[----:B------:R-:W-:-:S03]  /*0130*/  CS2R R8, SRZ ;  /* 0x0000000000087805 */ /* 0x000fc6000001ff00 */
[----:B------:R-:W-:Y:S01]  /*0140*/  IMAD.MOV R24, RZ, RZ, -R2 ;  /* 0x000000ffff187224 */ /* 0x000fe200078e0a02 */
[----:B-1----:R-:W-:-:S04]  /*0150*/  UIADD3 UR4, UP0, UPT, UR4, 0x45770, URZ ;  /* 0x0004577004047890 */ /* 0x002fc8000ff1e0ff */
[----:B------:R-:W-:Y:S02]  /*0160*/  UIADD3.X UR5, UPT, UPT, URZ, UR5, URZ, UP0, !UPT ;  /* 0x00000005ff057290 */ /* 0x000fe400087fe4ff */
[----:B------:R-:W-:-:S04]  /*0170*/  IMAD.U32 R10, RZ, RZ, UR4 ;  /* 0x00000004ff0a7e24 */ /* 0x000fc8000f8e00ff */
[----:B------:R-:W-:-:S07]  /*0180*/  IMAD.U32 R5, RZ, RZ, UR5 ;  /* 0x00000005ff057e24 */ /* 0x000fce000f8e00ff */
.L_x_9:
[----:B------:R-:W-:-:S05]  /*0190*/  IMAD.MOV.U32 R4, RZ, RZ, R10 ;  /* 0x000000ffff047224 */ /* 0x000fca00078e000a */
[----:B0-----:R-:W2:Y:S04]  /*01a0*/  LDG.E.64 R26, desc[UR6][R4.64+-0x3dc00] ;  /* 0xfc240006041a7981 */ /* 0x001ea8000c1e1b00 */
[----:B------:R-:W2:Y:S04]  /*01b0*/  LDG.E.64 R22, desc[UR6][R4.64+-0x36080] ;  /* 0xfc9f800604167981 */ /* 0x000ea8000c1e1b00 */
[----:B------:R-:W3:Y:S04]  /*01c0*/  LDG.E.64 R10, desc[UR6][R4.64+-0x2e500] ;  /* 0xfd1b0006040a7981 */ /* 0x000ee8000c1e1b00 */
[----:B------:R-:W3:Y:S04]  /*01d0*/  LDG.E.64 R20, desc[UR6][R4.64+-0x26980] ;  /* 0xfd96800604147981 */ /* 0x000ee8000c1e1b00 */
[----:B------:R-:W4:Y:S04]  /*01e0*/  LDG.E.64 R12, desc[UR6][R4.64+-0x1ee00] ;  /* 0xfe120006040c7981 */ /* 0x000f28000c1e1b00 */
[----:B------:R-:W4:Y:S04]  /*01f0*/  LDG.E.64 R14, desc[UR6][R4.64+-0x17280] ;  /* 0xfe8d8006040e7981 */ /* 0x000f28000c1e1b00 */
[----:B------:R-:W5:Y:S04]  /*0200*/  LDG.E.64 R16, desc[UR6][R4.64+-0xf700] ;  /* 0xff09000604107981 */ /* 0x000f68000c1e1b00 */
[----:B------:R-:W5:Y:S01]  /*0210*/  LDG.E.64 R18, desc[UR6][R4.64+-0x7b80] ;  /* 0xff84800604127981 */ /* 0x000f62000c1e1b00 */
[----:B--2---:R-:W-:-:S04]  /*0220*/  IADD3 R25, P1, P2, R22, R26, R8 ;  /* 0x0000001a16197210 */ /* 0x004fc80007a3e008 */
[----:B------:R-:W-:Y:S02]  /*0230*/  IADD3.X R27, PT, PT, R23, R27, R9, P1, P2 ;  /* 0x0000001b171b7210 */ /* 0x000fe40000fe4409 */
[----:B------:R-:W2:Y:S01]  /*0240*/  LDG.E.64 R8, desc[UR6][R4.64] ;  /* 0x0000000604087981 */ /* 0x000ea2000c1e1b00 */
[----:B---3--:R-:W-:-:S03]  /*0250*/  IADD3 R25, P1, P2, R20, R10, R25 ;  /* 0x0000000a14197210 */ /* 0x008fc60007a3e019 */
[----:B------:R-:W3:Y:S01]  /*0260*/  LDG.E.64 R22, desc[UR6][R4.64+0x36080] ;  /* 0x0360800604167981 */ /* 0x000ee2000c1e1b00 */
[----:B------:R-:W-:-:S03]  /*0270*/  IADD3.X R27, PT, PT, R21, R11, R27, P1, P2 ;  /* 0x0000000b151b7210 */ /* 0x000fc60000fe441b */
[----:B------:R-:W2:Y:S01]  /*0280*/  LDG.E.64 R10, desc[UR6][R4.64+0x7b80] ;  /* 0x007b8006040a7981 */ /* 0x000ea2000c1e1b00 */
[----:B----4-:R-:W-:-:S03]  /*0290*/  IADD3 R25, P1, P2, R14, R12, R25 ;  /* 0x0000000c0e197210 */ /* 0x010fc60007a3e019 */
[----:B------:R-:W3:Y:S01]  /*02a0*/  LDG.E.64 R20, desc[UR6][R4.64+0x2e500] ;  /* 0x02e5000604147981 */ /* 0x000ee2000c1e1b00 */
[----:B------:R-:W-:-:S03]  /*02b0*/  IADD3.X R27, PT, PT, R15, R13, R27, P1, P2 ;  /* 0x0000000d0f1b7210 */ /* 0x000fc60000fe441b */
[----:B------:R-:W4:Y:S04]  /*02c0*/  LDG.E.64 R12, desc[UR6][R4.64+0xf700] ;  /* 0x00f70006040c7981 */ /* 0x000f28000c1e1b00 */
[----:B------:R-:W4:Y:S01]  /*02d0*/  LDG.E.64 R14, desc[UR6][R4.64+0x17280] ;  /* 0x01728006040e7981 */ /* 0x000f22000c1e1b00 */
[----:B-----5:R-:W-:-:S04]  /*02e0*/  IADD3 R25, P1, P2, R18, R16, R25 ;  /* 0x0000001012197210 */ /* 0x020fc80007a3e019 */
[----:B------:R-:W-:Y:S02]  /*02f0*/  IADD3.X R27, PT, PT, R19, R17, R27, P1, P2 ;  /* 0x00000011131b7210 */ /* 0x000fe40000fe441b */
[----:B------:R-:W5:Y:S04]  /*0300*/  LDG.E.64 R16, desc[UR6][R4.64+0x1ee00] ;  /* 0x01ee000604107981 */ /* 0x000f68000c1e1b00 */
[----:B------:R-:W5:Y:S01]  /*0310*/  LDG.E.64 R18, desc[UR6][R4.64+0x26980] ;  /* 0x0269800604127981 */ /* 0x000f62000c1e1b00 */
[----:B------:R-:W-:Y:S01]  /*0320*/  VIADD R24, R24, 0x10 ;  /* 0x0000001018187836 */ /* 0x000fe20000000000 */
[----:B--2---:R-:W-:-:S04]  /*0330*/  IADD3 R25, P1, P2, R10, R8, R25 ;  /* 0x000000080a197210 */ /* 0x004fc80007a3e019 */
[----:B------:R-:W-:Y:S02]  /*0340*/  IADD3.X R11, PT, PT, R11, R9, R27, P1, P2 ;  /* 0x000000090b0b7210 */ /* 0x000fe40000fe441b */
[----:B----4-:R-:W-:-:S04]  /*0350*/  IADD3 R9, P3, P4, R14, R12, R25 ;  /* 0x0000000c0e097210 */ /* 0x010fc80007c7e019 */
[----:B------:R-:W-:Y:S02]  /*0360*/  IADD3.X R13, PT, PT, R15, R13, R11, P3, P4 ;  /* 0x0000000d0f0d7210 */ /* 0x000fe40001fe840b */
[----:B------:R-:W-:Y:S02]  /*0370*/  ISETP.NE.AND P3, PT, R24, RZ, PT ;  /* 0x000000ff1800720c */ /* 0x000fe40003f65270 */
[----:B-----5:R-:W-:Y:S02]  /*0380*/  IADD3 R9, P2, P1, R18, R16, R9 ;  /* 0x0000001012097210 */ /* 0x020fe4000795e009 */
[----:B------:R-:W-:Y:S02]  /*0390*/  IADD3 R10, P6, PT, R4, 0x7b800, RZ ;  /* 0x0007b800040a7810 */ /* 0x000fe40007fde0ff */
[----:B---3--:R-:W-:Y:S02]  /*03a0*/  IADD3 R8, P4, P5, R22, R20, R9 ;  /* 0x0000001416087210 */ /* 0x008fe40007d9e009 */
[----:B------:R-:W-:Y:S01]  /*03b0*/  IADD3.X R9, PT, PT, R19, R17, R13, P2, P1 ;  /* 0x0000001113097210 */ /* 0x000fe200017e240d */
[----:B------:R-:W-:-:S03]  /*03c0*/  IMAD.X R5, RZ, RZ, R5, P6 ;  /* 0x000000ffff057224 */ /* 0x000fc600030e0605 */
[----:B------:R-:W-:Y:S01]  /*03d0*/  IADD3.X R9, PT, PT, R23, R21, R9, P4, P5 ;  /* 0x0000001517097210 */ /* 0x000fe200027ea409 */
[----:B------:R-:W-:Y:S06]  /*03e0*/  @P3 BRA `(.L_x_9) ;  /* 0xfffffffc00683947 */ /* 0x000fec000383ffff */
.L_x_8:
[----:B------:R-:W-:Y:S05]  /*03f0*/  @!P0 BRA `(.L_x_7) ;  /* 0x0000000000dc8947 */ /* 0x000fea0003800000 */
[----:B------:R-:W-:Y:S02]  /*0400*/  ISETP.GE.U32.AND P1, PT, R0, 0x8, PT ;  /* 0x000000080000780c */ /* 0x000fe40003f26070 */
[----:B------:R-:W-:-:S04]  /*0410*/  LOP3.LUT R26, R3, 0x7, RZ, 0xc0, !PT ;  /* 0x00000007031a7812 */ /* 0x000fc800078ec0ff */
[----:B------:R-:W-:-:S07]  /*0420*/  ISETP.NE.AND P0, PT, R26, RZ, PT ;  /* 0x000000ff1a00720c */ /* 0x000fce0003f05270 */
[----:B------:R-:W-:Y:S06]  /*0430*/  @!P1 BRA `(.L_x_10) ;  /* 0x00000000004c9947 */ /* 0x000fec0003800000 */
[----:B------:R-:W1:Y:S02]  /*0440*/  LDC.64 R22, c[0x0][0x380] ;  /* 0x0000e000ff167b82 */ /* 0x000e640000000a00 */
[----:B-1----:R-:W-:-:S05]  /*0450*/  IMAD.WIDE.U32 R22, R2, 0x7b80, R22 ;  /* 0x00007b8002167825 */ /* 0x002fca00078e0016 */
        /* <DEDUP_REMOVED lines=8> */
[----:B------:R-:W-:Y:S01]  /*04e0*/  VIADD R2, R2, 0x8 ;  /* 0x0000000802027836 */ /* 0x000fe20000000000 */
[----:B--2---:R-:W-:-:S04]  /*04f0*/  IADD3 R27, P1, P2, R18, R20, R8 ;  /* 0x00000014121b7210 */ /* 0x004fc80007a3e008 */
[----:B------:R-:W-:Y:S02]  /*0500*/  IADD3.X R19, PT, PT, R19, R21, R9, P1, P2 ;  /* 0x0000001513137210 */ /* 0x000fe40000fe4409 */
[----:B---3--:R-:W-:-:S04]  /*0510*/  IADD3 R27, P3, P4, R14, R16, R27 ;  /* 0x000000100e1b7210 */ /* 0x008fc80007c7e01b */
[----:B------:R-:W-:Y:S02]  /*0520*/  IADD3.X R15, PT, PT, R15, R17, R19, P3, P4 ;  /* 0x000000110f0f7210 */ /* 0x000fe40001fe8413 */
[----:B----4-:R-:W-:-:S04]  /*0530*/  IADD3 R9, P1, P2, R10, R12, R27 ;  /* 0x0000000c0a097210 */ /* 0x010fc80007a3e01b */
[----:B-----5:R-:W-:Y:S02]  /*0540*/  IADD3 R8, P3, P4, R24, R4, R9 ;  /* 0x0000000418087210 */ /* 0x020fe40007c7e009 */
[----:B------:R-:W-:-:S04]  /*0550*/  IADD3.X R9, PT, PT, R11, R13, R15, P1, P2 ;  /* 0x0000000d0b097210 */ /* 0x000fc80000fe440f */
[----:B------:R-:W-:-:S07]  /*0560*/  IADD3.X R9, PT, PT, R25, R5, R9, P3, P4 ;  /* 0x0000000519097210 */ /* 0x000fce0001fe8409 */
.L_x_10:
        /* <DEDUP_REMOVED lines=10> */
[----:B------:R-:W3:Y:S01]  /*0610*/  LDG.E.64 R16, desc[UR6][R4.64+0x1edf0] ;  /* 0x01edf00604107981 */ /* 0x000ee2000c1e1b00 */
[----:B------:R-:W-:Y:S01]  /*0620*/  VIADD R2, R2, 0x4 ;  /* 0x0000000402027836 */ /* 0x000fe20000000000 */
[----:B--2---:R-:W-:-:S04]  /*0630*/  IADD3 R19, P0, P2, R12, R10, R8 ;  /* 0x0000000a0c137210 */ /* 0x004fc80007a1e008 */
[----:B------:R-:W-:Y:S02]  /*0640*/  IADD3.X R9, PT, PT, R13, R11, R9, P0, P2 ;  /* 0x0000000b0d097210 */ /* 0x000fe400007e4409 */
[----:B---3--:R-:W-:-:S04]  /*0650*/  IADD3 R8, P3, P4, R16, R14, R19 ;  /* 0x0000000e10087210 */ /* 0x008fc80007c7e013 */
[----:B------:R-:W-:-:S09]  /*0660*/  IADD3.X R9, PT, PT, R17, R15, R9, P3, P4 ;  /* 0x0000000f11097210 */ /* 0x000fd20001fe8409 */
.L_x_11:
[----:B------:R-:W-:Y:S05]  /*0670*/  @!P1 BRA `(.L_x_7) ;  /* 0x00000000003c9947 */ /* 0x000fea0003800000 */
[----:B------:R-:W1:Y:S01]  /*0680*/  LDC.64 R4, c[0x0][0x380] ;  /* 0x0000e000ff047b82 */ /* 0x000e620000000a00 */
[----:B------:R-:W-:Y:S02]  /*0690*/  IMAD.MOV R0, RZ, RZ, -R0 ;  /* 0x000000ffff007224 */ /* 0x000fe400078e0a00 */
[----:B-1----:R-:W-:-:S03]  /*06a0*/  IMAD.WIDE.U32 R4, R2, 0x7b80, R4 ;  /* 0x00007b8002047825 */ /* 0x002fc600078e0004 */
[----:B------:R-:W-:-:S05]  /*06b0*/  IADD3 R2, P0, PT, R4, 0x7b70, RZ ;  /* 0x00007b7004027810 */ /* 0x000fca0007f1e0ff */
[----:B------:R-:W-:-:S08]  /*06c0*/  IMAD.X R11, RZ, RZ, R5, P0 ;  /* 0x000000ffff0b7224 */ /* 0x000fd000000e0605 */
.L_x_12:
[----:B------:R-:W-:Y:S02]  /*06d0*/  IMAD.MOV.U32 R4, RZ, RZ, R2 ;  /* 0x000000ffff047224 */ /* 0x000fe400078e0002 */
[----:B------:R-:W-:-:S06]  /*06e0*/  IMAD.MOV.U32 R5, RZ, RZ, R11 ;  /* 0x000000ffff057224 */ /* 0x000fcc00078e000b */
[----:B0-----:R-:W2:Y:S01]  /*06f0*/  LDG.E.64 R4, desc[UR6][R4.64] ;  /* 0x0000000604047981 */ /* 0x001ea2000c1e1b00 */
[----:B------:R-:W-:Y:S01]  /*0700*/  VIADD R0, R0, 0x1 ;  /* 0x0000000100007836 */ /* 0x000fe20000000000 */
[----:B------:R-:W-:-:S04]  /*0710*/  IADD3 R2, P2, PT, R2, 0x7b80, RZ ;  /* 0x00007b8002027810 */ /* 0x000fc80007f5e0ff */
[----:B------:R-:W-:Y:S01]  /*0720*/  ISETP.NE.AND P0, PT, R0, RZ, PT ;  /* 0x000000ff0000720c */ /* 0x000fe20003f05270 */
[----:B------:R-:W-:Y:S01]  /*0730*/  IMAD.X R11, RZ, RZ, R11, P2 ;  /* 0x000000ffff0b7224 */ /* 0x000fe200010e060b */
[----:B--2---:R-:W-:-:S05]  /*0740*/  IADD3 R8, P1, PT, R4, R8, RZ ;  /* 0x0000000804087210 */ /* 0x004fca0007f3e0ff */
[----:B------:R-:W-:-:S06]  /*0750*/  IMAD.X R9, R5, 0x1, R9, P1 ;  /* 0x0000000105097824 */ /* 0x000fcc00008e0609 */
[----:B------:R-:W-:Y:S05]  /*0760*/  @P0 BRA `(.L_x_12) ;  /* 0xfffffffc00d80947 */ /* 0x000fea000383ffff */
.L_x_7:
[----:B------:R-:W1:Y:S01]  /*0770*/  LDC R2, c[0x0][0x38c] ;  /* 0x0000e300ff027b82 */ /* 0x000e620000000800 */
[----:B------:R-:W-:Y:S01]  /*0780*/  IMAD.MOV.U32 R10, RZ, RZ, R8 ;  /* 0x000000ffff0a7224 */ /* 0x000fe200078e0008 */
[----:B------:R-:W-:Y:S01]  /*0790*/  MOV R0, 0x8 ;  /* 0x0000000800007802 */ /* 0x000fe20000000f00 */
[----:B------:R-:W-:Y:S01]  /*07a0*/  IMAD.MOV.U32 R11, RZ, RZ, R9 ;  /* 0x000000ffff0b7224 */ /* 0x000fe200078e0009 */
[----:B------:R-:W2:Y:S04]  /*07b0*/  LDCU.64 UR4, c[0x4][URZ] ;  /* 0x01000000ff0477ac */ /* 0x000ea80008000a00 */
[----:B------:R3:W-:Y:S01]  /*07c0*/  STL.64 [R1+0x8], R10 ;  /* 0x0000080a01007387 */ /* 0x0007e20000100a00 */
[----:B------:R3:W4:Y:S01]  /*07d0*/  LDC.64 R8, c[0x4][R0] ;  /* 0x0100000000087b82 */ /* 0x0007220000000a00 */
[----:B--2---:R-:W-:-:S02]  /*07e0*/  IMAD.U32 R4, RZ, RZ, UR4 ;  /* 0x00000004ff047e24 */ /* 0x004fc4000f8e00ff */
[----:B-1----:R3:W-:Y:S01]  /*07f0*/  STL.64 [R1], R2 ;  /* 0x0000000201007387 */ /* 0x0027e20000100a00 */
[----:B------:R-:W-:-:S07]  /*0800*/  IMAD.U32 R5, RZ, RZ, UR5 ;  /* 0x00000005ff057e24 */ /* 0x000fce000f8e00ff */
[----:B------:R-:W-:-:S07]  /*0810*/  LEPC R20, `(.L_x_13) ;  /* 0x000000001014794e */ /* 0x000fce0000000000 */
[----:B0--34-:R-:W-:Y:S05]  /*0820*/  CALL.ABS.NOINC R8 ;  /* 0x0000000008007343 */ /* 0x019fea0003c00000 */
.L_x_13:
[----:B------:R-:W-:Y:S05]  /*0830*/  EXIT ;  /* 0x000000000000794d */ /* 0x000fea0003800000 */
.L_x_14:
        /* <DEDUP_REMOVED lines=12> */
.L_x_16:


//--------------------- .nv.global.init           --------------------------
	.section	.nv.global.init,"aw",@progbits
.nv.global.init:
	.type		$str$2,@object
	.size		$str$2,(.L_0 - $str$2)
$str$2:
        /*0000*/ 	.byte	0x7e, 0x7e, 0x7e, 0x7e, 0x7e, 0x7e, 0x7e, 0x7e, 0x7e, 0x49, 0x6e, 0x73, 0x74, 0x72, 0x75, 0x63
        /*0010*/ 	.byte	0x74, 0x69, 0x6f, 0x6e, 0x73, 0x3a, 0x20, 0x25, 0x64, 0x2c, 0x20, 0x42, 0x61, 0x74, 0x63, 0x68
        /*0020*/ 	.byte	0x3a, 0x20, 0x25, 0x64, 0x2c, 0x20, 0x50, 0x72, 0x65, 0x64, 0x69, 0x63, 0x74, 0x69, 0x6f, 0x6e
        /*0030*/ 	.byte	0x3a, 0x20, 0x25, 0x6c, 0x75, 0x20, 0x7e, 0x7e, 0x7e, 0x7e, 0x7e, 0x7e, 0x7e, 0x7e, 0x7e, 0x0a
        /*0040*/ 	.byte	0x00
.L_0:


//--------------------- .nv.shared.reserved.0     --------------------------
	.section	.nv.shared.reserved.0,"aw",@nobits
	.weak		__nv_reservedSMEM_offset_0_alias
	.size		__nv_reservedSMEM_offset_0_alias, 0, 64
	.other		__nv_reservedSMEM_offset_0_alias,@"STO_CUDA_RESERVED_SHARED STV_DEFAULT"
__nv_reservedSMEM_offset_0_alias:
	.zero		0
	.zero		64


//--------------------- .nv.constant0._Z6updateP3ROBP2SQPfPii --------------------------
	.section	.nv.constant0._Z6updateP3ROBP2SQPfPii,"a",@progbits
	.sectionflags	@""
	.align	4
.nv.constant0._Z6updateP3ROBP2SQPfPii:
	.zero		932


//--------------------- .nv.constant0._Z6resultP3ROBii --------------------------
	.section	.nv.constant0._Z6resultP3ROBii,"a",@progbits
	.sectionflags	@""
	.align	4
.nv.constant0._Z6resultP3ROBii:
	.zero		912


//--------------------- SYMBOLS --------------------------

	.type		.nv.reservedSmem.offset0,@object
	.size		.nv.reservedSmem.offset0,0x4
	.type		vprintf,@function
